//
// Generated by NVIDIA NVVM Compiler
//
// Compiler Build ID: CL-36424714
// Cuda compilation tools, release 13.0, V13.0.88
// Based on NVVM 20.0.0
//

.version 9.0
.target sm_100
.address_size 64

	// .globl	_Z15matrixMulGlobalPfS_S_i
// _ZZ21matrixMulGlobalSharedPfS_S_iE5tileA has been demoted
// _ZZ21matrixMulGlobalSharedPfS_S_iE5tileB has been demoted
.const .align 4 .b8 c_A[24336];
.const .align 4 .b8 c_B[24336];

.visible .entry _Z15matrixMulGlobalPfS_S_i(
	.param .u64 .ptr .align 1 _Z15matrixMulGlobalPfS_S_i_param_0,
	.param .u64 .ptr .align 1 _Z15matrixMulGlobalPfS_S_i_param_1,
	.param .u64 .ptr .align 1 _Z15matrixMulGlobalPfS_S_i_param_2,
	.param .u32 _Z15matrixMulGlobalPfS_S_i_param_3
)
{
	.reg .pred 	%p<10>;
	.reg .b32 	%r<39>;
	.reg .b32 	%f<68>;
	.reg .b64 	%rd<67>;

	ld.param.u64 	%rd14, [_Z15matrixMulGlobalPfS_S_i_param_0];
	ld.param.u64 	%rd15, [_Z15matrixMulGlobalPfS_S_i_param_1];
	ld.param.u32 	%r17, [_Z15matrixMulGlobalPfS_S_i_param_3];
	cvta.to.global.u64 	%rd1, %rd15;
	cvta.to.global.u64 	%rd2, %rd14;
	mov.u32 	%r18, %ctaid.y;
	mov.u32 	%r19, %ntid.y;
	mov.u32 	%r20, %tid.y;
	mad.lo.s32 	%r1, %r18, %r19, %r20;
	mov.u32 	%r21, %ctaid.x;
	mov.u32 	%r22, %ntid.x;
	mov.u32 	%r23, %tid.x;
	mad.lo.s32 	%r2, %r21, %r22, %r23;
	setp.lt.s32 	%p1, %r17, 1;
	mov.f32 	%f67, 0f00000000;
	@%p1 bra 	$L__BB0_12;
	mul.lo.s32 	%r3, %r17, %r1;
	and.b32  	%r4, %r17, 7;
	setp.lt.u32 	%p2, %r17, 8;
	mov.f32 	%f67, 0f00000000;
	mov.b32 	%r37, 0;
	@%p2 bra 	$L__BB0_4;
	and.b32  	%r37, %r17, 2147483640;
	neg.s32 	%r35, %r37;
	mul.wide.u32 	%rd16, %r17, 4;
	add.s64 	%rd3, %rd1, %rd16;
	mul.wide.u32 	%rd17, %r17, 8;
	add.s64 	%rd4, %rd1, %rd17;
	mul.wide.u32 	%rd18, %r17, 12;
	add.s64 	%rd5, %rd1, %rd18;
	mul.wide.u32 	%rd19, %r17, 16;
	add.s64 	%rd6, %rd1, %rd19;
	mul.wide.u32 	%rd20, %r17, 20;
	add.s64 	%rd7, %rd1, %rd20;
	mul.wide.u32 	%rd21, %r17, 24;
	add.s64 	%rd8, %rd1, %rd21;
	mul.wide.u32 	%rd22, %r17, 28;
	add.s64 	%rd9, %rd1, %rd22;
	mul.wide.u32 	%rd23, %r3, 4;
	add.s64 	%rd24, %rd23, %rd2;
	add.s64 	%rd66, %rd24, 16;
	mov.f32 	%f67, 0f00000000;
	mov.u32 	%r34, %r2;
$L__BB0_3:
	.pragma "nounroll";
	mul.wide.s32 	%rd25, %r34, 4;
	add.s64 	%rd26, %rd3, %rd25;
	add.s64 	%rd27, %rd4, %rd25;
	add.s64 	%rd28, %rd5, %rd25;
	add.s64 	%rd29, %rd6, %rd25;
	add.s64 	%rd30, %rd7, %rd25;
	add.s64 	%rd31, %rd8, %rd25;
	add.s64 	%rd32, %rd9, %rd25;
	add.s64 	%rd33, %rd1, %rd25;
	ld.global.f32 	%f17, [%rd66+-16];
	ld.global.f32 	%f18, [%rd33];
	fma.rn.f32 	%f19, %f17, %f18, %f67;
	ld.global.f32 	%f20, [%rd66+-12];
	ld.global.f32 	%f21, [%rd26];
	fma.rn.f32 	%f22, %f20, %f21, %f19;
	ld.global.f32 	%f23, [%rd66+-8];
	ld.global.f32 	%f24, [%rd27];
	fma.rn.f32 	%f25, %f23, %f24, %f22;
	ld.global.f32 	%f26, [%rd66+-4];
	ld.global.f32 	%f27, [%rd28];
	fma.rn.f32 	%f28, %f26, %f27, %f25;
	ld.global.f32 	%f29, [%rd66];
	ld.global.f32 	%f30, [%rd29];
	fma.rn.f32 	%f31, %f29, %f30, %f28;
	ld.global.f32 	%f32, [%rd66+4];
	ld.global.f32 	%f33, [%rd30];
	fma.rn.f32 	%f34, %f32, %f33, %f31;
	ld.global.f32 	%f35, [%rd66+8];
	ld.global.f32 	%f36, [%rd31];
	fma.rn.f32 	%f37, %f35, %f36, %f34;
	ld.global.f32 	%f38, [%rd66+12];
	ld.global.f32 	%f39, [%rd32];
	fma.rn.f32 	%f67, %f38, %f39, %f37;
	add.s32 	%r35, %r35, 8;
	shl.b32 	%r25, %r17, 3;
	add.s32 	%r34, %r34, %r25;
	add.s64 	%rd66, %rd66, 32;
	setp.ne.s32 	%p3, %r35, 0;
	@%p3 bra 	$L__BB0_3;
$L__BB0_4:
	setp.eq.s32 	%p4, %r4, 0;
	@%p4 bra 	$L__BB0_12;
	and.b32  	%r12, %r17, 3;
	setp.lt.u32 	%p5, %r4, 4;
	@%p5 bra 	$L__BB0_7;
	add.s32 	%r26, %r37, %r3;
	mul.wide.u32 	%rd34, %r26, 4;
	add.s64 	%rd35, %rd2, %rd34;
	ld.global.f32 	%f41, [%rd35];
	mad.lo.s32 	%r27, %r37, %r17, %r2;
	mul.wide.s32 	%rd36, %r27, 4;
	add.s64 	%rd37, %rd1, %rd36;
	ld.global.f32 	%f42, [%rd37];
	fma.rn.f32 	%f43, %f41, %f42, %f67;
	cvt.u64.u32 	%rd38, %r3;
	cvt.u64.u32 	%rd39, %r37;
	add.s64 	%rd40, %rd39, %rd38;
	shl.b64 	%rd41, %rd40, 2;
	add.s64 	%rd42, %rd2, %rd41;
	ld.global.f32 	%f44, [%rd42+4];
	mul.wide.u32 	%rd43, %r17, 4;
	add.s64 	%rd44, %rd37, %rd43;
	ld.global.f32 	%f45, [%rd44];
	fma.rn.f32 	%f46, %f44, %f45, %f43;
	ld.global.f32 	%f47, [%rd42+8];
	add.s64 	%rd45, %rd44, %rd43;
	ld.global.f32 	%f48, [%rd45];
	fma.rn.f32 	%f49, %f47, %f48, %f46;
	ld.global.f32 	%f50, [%rd42+12];
	add.s64 	%rd46, %rd45, %rd43;
	ld.global.f32 	%f51, [%rd46];
	fma.rn.f32 	%f67, %f50, %f51, %f49;
	add.s32 	%r37, %r37, 4;
$L__BB0_7:
	setp.eq.s32 	%p6, %r12, 0;
	@%p6 bra 	$L__BB0_12;
	setp.eq.s32 	%p7, %r12, 1;
	@%p7 bra 	$L__BB0_10;
	add.s32 	%r28, %r37, %r3;
	mul.wide.u32 	%rd47, %r28, 4;
	add.s64 	%rd48, %rd2, %rd47;
	ld.global.f32 	%f53, [%rd48];
	mad.lo.s32 	%r29, %r37, %r17, %r2;
	mul.wide.s32 	%rd49, %r29, 4;
	add.s64 	%rd50, %rd1, %rd49;
	ld.global.f32 	%f54, [%rd50];
	fma.rn.f32 	%f55, %f53, %f54, %f67;
	cvt.u64.u32 	%rd51, %r3;
	cvt.u64.u32 	%rd52, %r37;
	add.s64 	%rd53, %rd52, %rd51;
	shl.b64 	%rd54, %rd53, 2;
	add.s64 	%rd55, %rd2, %rd54;
	ld.global.f32 	%f56, [%rd55+4];
	mul.wide.u32 	%rd56, %r17, 4;
	add.s64 	%rd57, %rd50, %rd56;
	ld.global.f32 	%f57, [%rd57];
	fma.rn.f32 	%f67, %f56, %f57, %f55;
	add.s32 	%r37, %r37, 2;
$L__BB0_10:
	and.b32  	%r30, %r17, 1;
	setp.eq.b32 	%p8, %r30, 1;
	not.pred 	%p9, %p8;
	@%p9 bra 	$L__BB0_12;
	add.s32 	%r31, %r37, %r3;
	mul.wide.u32 	%rd58, %r31, 4;
	add.s64 	%rd59, %rd2, %rd58;
	ld.global.f32 	%f58, [%rd59];
	mad.lo.s32 	%r32, %r37, %r17, %r2;
	mul.wide.s32 	%rd60, %r32, 4;
	add.s64 	%rd61, %rd1, %rd60;
	ld.global.f32 	%f59, [%rd61];
	fma.rn.f32 	%f67, %f58, %f59, %f67;
$L__BB0_12:
	ld.param.u64 	%rd65, [_Z15matrixMulGlobalPfS_S_i_param_2];
	cvta.to.global.u64 	%rd62, %rd65;
	mad.lo.s32 	%r33, %r17, %r1, %r2;
	mul.wide.s32 	%rd63, %r33, 4;
	add.s64 	%rd64, %rd62, %rd63;
	st.global.f32 	[%rd64], %f67;
	ret;

}
	// .globl	_Z21matrixMulGlobalSharedPfS_S_i
.visible .entry _Z21matrixMulGlobalSharedPfS_S_i(
	.param .u64 .ptr .align 1 _Z21matrixMulGlobalSharedPfS_S_i_param_0,
	.param .u64 .ptr .align 1 _Z21matrixMulGlobalSharedPfS_S_i_param_1,
	.param .u64 .ptr .align 1 _Z21matrixMulGlobalSharedPfS_S_i_param_2,
	.param .u32 _Z21matrixMulGlobalSharedPfS_S_i_param_3
)
{
	.reg .pred 	%p<4>;
	.reg .b32 	%r<46>;
	.reg .b32 	%f<17>;
	.reg .b64 	%rd<13>;
	// demoted variable
	.shared .align 4 .b8 _ZZ21matrixMulGlobalSharedPfS_S_iE5tileA[24336];
	// demoted variable
	.shared .align 4 .b8 _ZZ21matrixMulGlobalSharedPfS_S_iE5tileB[24336];
	ld.param.u64 	%rd3, [_Z21matrixMulGlobalSharedPfS_S_i_param_0];
	ld.param.u64 	%rd4, [_Z21matrixMulGlobalSharedPfS_S_i_param_1];
	ld.param.u64 	%rd5, [_Z21matrixMulGlobalSharedPfS_S_i_param_2];
	ld.param.u32 	%r19, [_Z21matrixMulGlobalSharedPfS_S_i_param_3];
	mov.u32 	%r20, %ctaid.y;
	mov.u32 	%r21, %ntid.y;
	mov.u32 	%r1, %tid.y;
	mad.lo.s32 	%r2, %r20, %r21, %r1;
	mov.u32 	%r22, %ctaid.x;
	mov.u32 	%r23, %ntid.x;
	mov.u32 	%r3, %tid.x;
	mad.lo.s32 	%r4, %r22, %r23, %r3;
	setp.lt.s32 	%p1, %r19, 78;
	mov.f32 	%f15, 0f00000000;
	@%p1 bra 	$L__BB1_5;
	mad.lo.s32 	%r5, %r19, %r2, %r3;
	mul.lo.s32 	%r25, %r1, 312;
	mov.u32 	%r26, _ZZ21matrixMulGlobalSharedPfS_S_iE5tileA;
	add.s32 	%r6, %r26, %r25;
	shl.b32 	%r27, %r3, 2;
	add.s32 	%r7, %r6, %r27;
	mov.u32 	%r28, _ZZ21matrixMulGlobalSharedPfS_S_iE5tileB;
	add.s32 	%r9, %r28, %r27;
	add.s32 	%r8, %r9, %r25;
	mul.hi.s32 	%r29, %r19, -770891565;
	add.s32 	%r30, %r29, %r19;
	shr.u32 	%r31, %r30, 31;
	shr.s32 	%r32, %r30, 6;
	add.s32 	%r10, %r32, %r31;
	cvta.to.global.u64 	%rd1, %rd3;
	cvta.to.global.u64 	%rd2, %rd4;
	mov.f32 	%f15, 0f00000000;
	mov.b32 	%r42, 0;
$L__BB1_2:
	mul.lo.s32 	%r35, %r42, 78;
	add.s32 	%r36, %r5, %r35;
	mul.wide.u32 	%rd6, %r36, 4;
	add.s64 	%rd7, %rd1, %rd6;
	ld.global.f32 	%f7, [%rd7];
	st.shared.f32 	[%r7], %f7;
	add.s32 	%r37, %r35, %r1;
	mad.lo.s32 	%r38, %r37, %r19, %r4;
	mul.wide.u32 	%rd8, %r38, 4;
	add.s64 	%rd9, %rd2, %rd8;
	ld.global.f32 	%f8, [%rd9];
	st.shared.f32 	[%r8], %f8;
	bar.sync 	0;
	mov.b32 	%r45, 4;
	mov.b32 	%r43, 0;
	mov.u32 	%r44, %r9;
$L__BB1_3:
	add.s32 	%r39, %r6, %r43;
	ld.shared.f32 	%f9, [%r39];
	ld.shared.f32 	%f10, [%r44];
	fma.rn.f32 	%f11, %f9, %f10, %f15;
	add.s32 	%r40, %r6, %r45;
	ld.shared.f32 	%f12, [%r40];
	ld.shared.f32 	%f13, [%r44+312];
	fma.rn.f32 	%f15, %f12, %f13, %f11;
	add.s32 	%r45, %r45, 8;
	add.s32 	%r44, %r44, 624;
	add.s32 	%r43, %r43, 8;
	setp.ne.s32 	%p2, %r45, 316;
	@%p2 bra 	$L__BB1_3;
	bar.sync 	0;
	add.s32 	%r42, %r42, 1;
	setp.ne.s32 	%p3, %r42, %r10;
	@%p3 bra 	$L__BB1_2;
$L__BB1_5:
	cvta.to.global.u64 	%rd10, %rd5;
	mad.lo.s32 	%r41, %r19, %r2, %r4;
	mul.wide.s32 	%rd11, %r41, 4;
	add.s64 	%rd12, %rd10, %rd11;
	st.global.f32 	[%rd12], %f15;
	ret;

}
	// .globl	_Z23matrixMulGlobalConstantPfi
.visible .entry _Z23matrixMulGlobalConstantPfi(
	.param .u64 .ptr .align 1 _Z23matrixMulGlobalConstantPfi_param_0,
	.param .u32 _Z23matrixMulGlobalConstantPfi_param_1
)
{
	.reg .pred 	%p<10>;
	.reg .b32 	%r<40>;
	.reg .b32 	%f<68>;
	.reg .b64 	%rd<70>;

	ld.param.u32 	%r17, [_Z23matrixMulGlobalConstantPfi_param_1];
	mov.u32 	%r18, %ctaid.y;
	mov.u32 	%r19, %ntid.y;
	mov.u32 	%r20, %tid.y;
	mad.lo.s32 	%r1, %r18, %r19, %r20;
	mov.u32 	%r21, %ctaid.x;
	mov.u32 	%r22, %ntid.x;
	mov.u32 	%r23, %tid.x;
	mad.lo.s32 	%r2, %r21, %r22, %r23;
	setp.lt.s32 	%p1, %r17, 1;
	mov.f32 	%f67, 0f00000000;
	@%p1 bra 	$L__BB2_12;
	mul.lo.s32 	%r3, %r17, %r1;
	and.b32  	%r4, %r17, 7;
	setp.lt.u32 	%p2, %r17, 8;
	mov.f32 	%f67, 0f00000000;
	mov.b32 	%r38, 0;
	@%p2 bra 	$L__BB2_4;
	and.b32  	%r25, %r17, 2147483640;
	neg.s32 	%r36, %r25;
	mul.wide.u32 	%rd10, %r17, 12;
	mov.u64 	%rd11, c_B;
	add.s64 	%rd1, %rd11, %rd10;
	mul.wide.u32 	%rd12, %r17, 16;
	add.s64 	%rd2, %rd11, %rd12;
	mul.wide.u32 	%rd13, %r17, 20;
	add.s64 	%rd3, %rd11, %rd13;
	mul.wide.u32 	%rd14, %r17, 24;
	add.s64 	%rd4, %rd11, %rd14;
	mul.wide.u32 	%rd15, %r17, 28;
	add.s64 	%rd5, %rd11, %rd15;
	mul.wide.u32 	%rd16, %r3, 4;
	mov.u64 	%rd17, c_A;
	add.s64 	%rd18, %rd16, %rd17;
	add.s64 	%rd69, %rd18, 16;
	mov.f32 	%f67, 0f00000000;
	mov.u32 	%r35, %r2;
$L__BB2_3:
	.pragma "nounroll";
	and.b32  	%r38, %r17, 2147483640;
	mul.wide.s32 	%rd19, %r35, 4;
	mul.wide.u32 	%rd20, %r17, 4;
	mov.u64 	%rd21, c_B;
	add.s64 	%rd22, %rd21, %rd19;
	add.s64 	%rd23, %rd22, %rd20;
	mul.wide.u32 	%rd24, %r17, 8;
	add.s64 	%rd25, %rd22, %rd24;
	add.s64 	%rd26, %rd1, %rd19;
	add.s64 	%rd27, %rd2, %rd19;
	add.s64 	%rd28, %rd3, %rd19;
	add.s64 	%rd29, %rd4, %rd19;
	add.s64 	%rd30, %rd5, %rd19;
	ld.const.f32 	%f17, [%rd69+-16];
	ld.const.f32 	%f18, [%rd22];
	fma.rn.f32 	%f19, %f17, %f18, %f67;
	ld.const.f32 	%f20, [%rd69+-12];
	ld.const.f32 	%f21, [%rd23];
	fma.rn.f32 	%f22, %f20, %f21, %f19;
	ld.const.f32 	%f23, [%rd69+-8];
	ld.const.f32 	%f24, [%rd25];
	fma.rn.f32 	%f25, %f23, %f24, %f22;
	ld.const.f32 	%f26, [%rd69+-4];
	ld.const.f32 	%f27, [%rd26];
	fma.rn.f32 	%f28, %f26, %f27, %f25;
	ld.const.f32 	%f29, [%rd69];
	ld.const.f32 	%f30, [%rd27];
	fma.rn.f32 	%f31, %f29, %f30, %f28;
	ld.const.f32 	%f32, [%rd69+4];
	ld.const.f32 	%f33, [%rd28];
	fma.rn.f32 	%f34, %f32, %f33, %f31;
	ld.const.f32 	%f35, [%rd69+8];
	ld.const.f32 	%f36, [%rd29];
	fma.rn.f32 	%f37, %f35, %f36, %f34;
	ld.const.f32 	%f38, [%rd69+12];
	ld.const.f32 	%f39, [%rd30];
	fma.rn.f32 	%f67, %f38, %f39, %f37;
	add.s32 	%r36, %r36, 8;
	shl.b32 	%r26, %r17, 3;
	add.s32 	%r35, %r35, %r26;
	add.s64 	%rd69, %rd69, 32;
	setp.ne.s32 	%p3, %r36, 0;
	@%p3 bra 	$L__BB2_3;
$L__BB2_4:
	setp.eq.s32 	%p4, %r4, 0;
	@%p4 bra 	$L__BB2_12;
	and.b32  	%r12, %r17, 3;
	setp.lt.u32 	%p5, %r4, 4;
	@%p5 bra 	$L__BB2_7;
	add.s32 	%r27, %r38, %r3;
	mul.wide.u32 	%rd31, %r27, 4;
	mov.u64 	%rd32, c_A;
	add.s64 	%rd33, %rd32, %rd31;
	ld.const.f32 	%f41, [%rd33];
	mad.lo.s32 	%r28, %r38, %r17, %r2;
	mul.wide.s32 	%rd34, %r28, 4;
	mov.u64 	%rd35, c_B;
	add.s64 	%rd36, %rd35, %rd34;
	ld.const.f32 	%f42, [%rd36];
	fma.rn.f32 	%f43, %f41, %f42, %f67;
	cvt.u64.u32 	%rd37, %r3;
	cvt.u64.u32 	%rd38, %r38;
	add.s64 	%rd39, %rd38, %rd37;
	shl.b64 	%rd40, %rd39, 2;
	add.s64 	%rd41, %rd32, %rd40;
	ld.const.f32 	%f44, [%rd41+4];
	mul.wide.u32 	%rd42, %r17, 4;
	add.s64 	%rd43, %rd36, %rd42;
	ld.const.f32 	%f45, [%rd43];
	fma.rn.f32 	%f46, %f44, %f45, %f43;
	ld.const.f32 	%f47, [%rd41+8];
	add.s64 	%rd44, %rd43, %rd42;
	ld.const.f32 	%f48, [%rd44];
	fma.rn.f32 	%f49, %f47, %f48, %f46;
	ld.const.f32 	%f50, [%rd41+12];
	add.s64 	%rd45, %rd44, %rd42;
	ld.const.f32 	%f51, [%rd45];
	fma.rn.f32 	%f67, %f50, %f51, %f49;
	add.s32 	%r38, %r38, 4;
$L__BB2_7:
	setp.eq.s32 	%p6, %r12, 0;
	@%p6 bra 	$L__BB2_12;
	setp.eq.s32 	%p7, %r12, 1;
	@%p7 bra 	$L__BB2_10;
	add.s32 	%r29, %r38, %r3;
	mul.wide.u32 	%rd46, %r29, 4;
	mov.u64 	%rd47, c_A;
	add.s64 	%rd48, %rd47, %rd46;
	ld.const.f32 	%f53, [%rd48];
	mad.lo.s32 	%r30, %r38, %r17, %r2;
	mul.wide.s32 	%rd49, %r30, 4;
	mov.u64 	%rd50, c_B;
	add.s64 	%rd51, %rd50, %rd49;
	ld.const.f32 	%f54, [%rd51];
	fma.rn.f32 	%f55, %f53, %f54, %f67;
	cvt.u64.u32 	%rd52, %r3;
	cvt.u64.u32 	%rd53, %r38;
	add.s64 	%rd54, %rd53, %rd52;
	shl.b64 	%rd55, %rd54, 2;
	add.s64 	%rd56, %rd47, %rd55;
	ld.const.f32 	%f56, [%rd56+4];
	mul.wide.u32 	%rd57, %r17, 4;
	add.s64 	%rd58, %rd51, %rd57;
	ld.const.f32 	%f57, [%rd58];
	fma.rn.f32 	%f67, %f56, %f57, %f55;
	add.s32 	%r38, %r38, 2;
$L__BB2_10:
	and.b32  	%r31, %r17, 1;
	setp.eq.b32 	%p8, %r31, 1;
	not.pred 	%p9, %p8;
	@%p9 bra 	$L__BB2_12;
	add.s32 	%r32, %r38, %r3;
	mul.wide.u32 	%rd59, %r32, 4;
	mov.u64 	%rd60, c_A;
	add.s64 	%rd61, %rd60, %rd59;
	ld.const.f32 	%f58, [%rd61];
	mad.lo.s32 	%r33, %r38, %r17, %r2;
	mul.wide.s32 	%rd62, %r33, 4;
	mov.u64 	%rd63, c_B;
	add.s64 	%rd64, %rd63, %rd62;
	ld.const.f32 	%f59, [%rd64];
	fma.rn.f32 	%f67, %f58, %f59, %f67;
$L__BB2_12:
	ld.param.u64 	%rd68, [_Z23matrixMulGlobalConstantPfi_param_0];
	cvta.to.global.u64 	%rd65, %rd68;
	mad.lo.s32 	%r34, %r17, %r1, %r2;
	mul.wide.s32 	%rd66, %r34, 4;
	add.s64 	%rd67, %rd65, %rd66;
	st.global.f32 	[%rd67], %f67;
	ret;

}


// ===== COMPILED SASS (sm_100) =====

	.target	sm_100

	.elftype	@"ET_EXEC"


//--------------------- .note.nv.tkinfo           --------------------------
	.section	.note.nv.tkinfo,"",@"SHT_NOTE"
	.sectionflags	@"SHF_NOTE_NV_TKINFO"
	.tkinfo
        /*0018*/ 	.word	0x00000002
        /*0030*/ 	.string	""
        /*0030*/ 	.string	"ptxas"
        /*0030*/ 	.string	"Cuda compilation tools, release 13.0, V13.0.88"
        /*0030*/ 	.string	"Build cuda_13.0.r13.0/compiler.36424714_0"
        /*0030*/ 	.string	"-arch sm_100 -m 64 "



//--------------------- .note.nv.cuinfo           --------------------------
	.section	.note.nv.cuinfo,"",@"SHT_NOTE"
	.sectionflags	@"SHF_NOTE_NV_CUINFO"
        /*0018*/ 	.short	0x0002
        /*001a*/ 	.short	0x0064
        /*001c*/ 	.short	0x0082
	.zero		2


//--------------------- .nv.info                  --------------------------
	.section	.nv.info,"",@"SHT_CUDA_INFO"
	.align	4


	//----- nvinfo : EIATTR_REGCOUNT
	.align		4
        /*0000*/ 	.byte	0x04, 0x2f
        /*0002*/ 	.short	(.L_3 - .L_2)
	.align		4
.L_2:
        /*0004*/ 	.word	index@(_Z15matrixMulGlobalPfS_S_i)
        /*0008*/ 	.word	0x0000001e


	//----- nvinfo : EIATTR_FRAME_SIZE
	.align		4
.L_3:
        /*000c*/ 	.byte	0x04, 0x11
        /*000e*/ 	.short	(.L_5 - .L_4)
	.align		4
.L_4:
        /*0010*/ 	.word	index@(_Z15matrixMulGlobalPfS_S_i)
        /*0014*/ 	.word	0x00000000


	//----- nvinfo : EIATTR_REGCOUNT
	.align		4
.L_5:
        /*0018*/ 	.byte	0x04, 0x2f
        /*001a*/ 	.short	(.L_7 - .L_6)
	.align		4
.L_6:
        /*001c*/ 	.word	index@(_Z21matrixMulGlobalSharedPfS_S_i)
        /*0020*/ 	.word	0x00000020


	//----- nvinfo : EIATTR_FRAME_SIZE
	.align		4
.L_7:
        /*0024*/ 	.byte	0x04, 0x11
        /*0026*/ 	.short	(.L_9 - .L_8)
	.align		4
.L_8:
        /*0028*/ 	.word	index@(_Z21matrixMulGlobalSharedPfS_S_i)
        /*002c*/ 	.word	0x00000000


	//----- nvinfo : EIATTR_REGCOUNT
	.align		4
.L_9:
        /*0030*/ 	.byte	0x04, 0x2f
        /*0032*/ 	.short	(.L_11 - .L_10)
	.align		4
.L_10:
        /*0034*/ 	.word	index@(_Z23matrixMulGlobalConstantPfi)
        /*0038*/ 	.word	0x00000020


	//----- nvinfo : EIATTR_FRAME_SIZE
	.align		4
.L_11:
        /*003c*/ 	.byte	0x04, 0x11
        /*003e*/ 	.short	(.L_13 - .L_12)
	.align		4
.L_12:
        /*0040*/ 	.word	index@(_Z23matrixMulGlobalConstantPfi)
        /*0044*/ 	.word	0x00000000


	//----- nvinfo : EIATTR_MIN_STACK_SIZE
	.align		4
.L_13:
        /*0048*/ 	.byte	0x04, 0x12
        /*004a*/ 	.short	(.L_15 - .L_14)
	.align		4
.L_14:
        /*004c*/ 	.word	index@(_Z23matrixMulGlobalConstantPfi)
        /*0050*/ 	.word	0x00000000


	//----- nvinfo : EIATTR_MIN_STACK_SIZE
	.align		4
.L_15:
        /*0054*/ 	.byte	0x04, 0x12
        /*0056*/ 	.short	(.L_17 - .L_16)
	.align		4
.L_16:
        /*0058*/ 	.word	index@(_Z21matrixMulGlobalSharedPfS_S_i)
        /*005c*/ 	.word	0x00000000


	//----- nvinfo : EIATTR_MIN_STACK_SIZE
	.align		4
.L_17:
        /*0060*/ 	.byte	0x04, 0x12
        /*0062*/ 	.short	(.L_19 - .L_18)
	.align		4
.L_18:
        /*0064*/ 	.word	index@(_Z15matrixMulGlobalPfS_S_i)
        /*0068*/ 	.word	0x00000000
.L_19:


//--------------------- .nv.compat                --------------------------
	.section	.nv.compat,"",@"SHT_CUDA_COMPAT_INFO"
	.align	4
        /*0000*/ 	.byte	0x02, 0x09, 0x00, 0x00, 0x02, 0x02, 0x01, 0x00, 0x02, 0x05, 0x05, 0x00, 0x03, 0x07, 0x01, 0x01
        /*0010*/ 	.byte	0x02, 0x03, 0x00, 0x00, 0x02, 0x06, 0x01, 0x00, 0x04, 0x0b, 0x08, 0x00, 0x09, 0x00, 0x00, 0x00
        /*0020*/ 	.byte	0x00, 0x00, 0x00, 0x00


//--------------------- .nv.info._Z23matrixMulGlobalConstantPfi --------------------------
	.section	.nv.info._Z23matrixMulGlobalConstantPfi,"",@"SHT_CUDA_INFO"
	.sectionflags	@""
	.align	4


	//----- nvinfo : EIATTR_CUDA_API_VERSION
	.align		4
        /*0000*/ 	.byte	0x04, 0x37
        /*0002*/ 	.short	(.L_21 - .L_20)
.L_20:
        /*0004*/ 	.word	0x00000082


	//----- nvinfo : EIATTR_KPARAM_INFO
	.align		4
.L_21:
        /*0008*/ 	.byte	0x04, 0x17
        /*000a*/ 	.short	(.L_23 - .L_22)
.L_22:
        /*000c*/ 	.word	0x00000000
        /*0010*/ 	.short	0x0001
        /*0012*/ 	.short	0x0008
        /*0014*/ 	.byte	0x00, 0xf0, 0x11, 0x00


	//----- nvinfo : EIATTR_KPARAM_INFO
	.align		4
.L_23:
        /*0018*/ 	.byte	0x04, 0x17
        /*001a*/ 	.short	(.L_25 - .L_24)
.L_24:
        /*001c*/ 	.word	0x00000000
        /*0020*/ 	.short	0x0000
        /*0022*/ 	.short	0x0000
        /*0024*/ 	.byte	0x00, 0xf5, 0x21, 0x00


	//----- nvinfo : EIATTR_SPARSE_MMA_MASK
	.align		4
.L_25:
        /*0028*/ 	.byte	0x03, 0x50
        /*002a*/ 	.short	0x0000


	//----- nvinfo : EIATTR_MAXREG_COUNT
	.align		4
        /*002c*/ 	.byte	0x03, 0x1b
        /*002e*/ 	.short	0x00ff


	//----- nvinfo : EIATTR_MERCURY_ISA_VERSION
	.align		4
        /*0030*/ 	.byte	0x03, 0x5f
        /*0032*/ 	.short	0x0101


	//----- nvinfo : EIATTR_VRC_CTA_INIT_COUNT
	.align		4
        /*0034*/ 	.byte	0x02, 0x4a
	.zero		1
	.zero		1


	//----- nvinfo : EIATTR_EXIT_INSTR_OFFSETS
	.align		4
        /*0038*/ 	.byte	0x04, 0x1c
        /*003a*/ 	.short	(.L_27 - .L_26)


	//   ....[0]....
.L_26:
        /*003c*/ 	.word	0x00000840


	//----- nvinfo : EIATTR_CBANK_PARAM_SIZE
	.align		4
.L_27:
        /*0040*/ 	.byte	0x03, 0x19
        /*0042*/ 	.short	0x000c


	//----- nvinfo : EIATTR_PARAM_CBANK
	.align		4
        /*0044*/ 	.byte	0x04, 0x0a
        /*0046*/ 	.short	(.L_29 - .L_28)
	.align		4
.L_28:
        /*0048*/ 	.word	index@(.nv.constant0._Z23matrixMulGlobalConstantPfi)
        /*004c*/ 	.short	0x0380
        /*004e*/ 	.short	0x000c


	//----- nvinfo : EIATTR_SW_WAR
	.align		4
.L_29:
        /*0050*/ 	.byte	0x04, 0x36
        /*0052*/ 	.short	(.L_31 - .L_30)
.L_30:
        /*0054*/ 	.word	0x00000008
.L_31:


//--------------------- .nv.info._Z21matrixMulGlobalSharedPfS_S_i --------------------------
	.section	.nv.info._Z21matrixMulGlobalSharedPfS_S_i,"",@"SHT_CUDA_INFO"
	.sectionflags	@""
	.align	4


	//----- nvinfo : EIATTR_CUDA_API_VERSION
	.align		4
        /*0000*/ 	.byte	0x04, 0x37
        /*0002*/ 	.short	(.L_33 - .L_32)
.L_32:
        /*0004*/ 	.word	0x00000082


	//----- nvinfo : EIATTR_KPARAM_INFO
	.align		4
.L_33:
        /*0008*/ 	.byte	0x04, 0x17
        /*000a*/ 	.short	(.L_35 - .L_34)
.L_34:
        /*000c*/ 	.word	0x00000000
        /*0010*/ 	.short	0x0003
        /*0012*/ 	.short	0x0018
        /*0014*/ 	.byte	0x00, 0xf0, 0x11, 0x00


	//----- nvinfo : EIATTR_KPARAM_INFO
	.align		4
.L_35:
        /*0018*/ 	.byte	0x04, 0x17
        /*001a*/ 	.short	(.L_37 - .L_36)
.L_36:
        /*001c*/ 	.word	0x00000000
        /*0020*/ 	.short	0x0002
        /*0022*/ 	.short	0x0010
        /*0024*/ 	.byte	0x00, 0xf5, 0x21, 0x00


	//----- nvinfo : EIATTR_KPARAM_INFO
	.align		4
.L_37:
        /*0028*/ 	.byte	0x04, 0x17
        /*002a*/ 	.short	(.L_39 - .L_38)
.L_38:
        /*002c*/ 	.word	0x00000000
        /*0030*/ 	.short	0x0001
        /*0032*/ 	.short	0x0008
        /*0034*/ 	.byte	0x00, 0xf5, 0x21, 0x00


	//----- nvinfo : EIATTR_KPARAM_INFO
	.align		4
.L_39:
        /*0038*/ 	.byte	0x04, 0x17
        /*003a*/ 	.short	(.L_41 - .L_40)
.L_40:
        /*003c*/ 	.word	0x00000000
        /*0040*/ 	.short	0x0000
        /*0042*/ 	.short	0x0000
        /*0044*/ 	.byte	0x00, 0xf5, 0x21, 0x00


	//----- nvinfo : EIATTR_SPARSE_MMA_MASK
	.align		4
.L_41:
        /*0048*/ 	.byte	0x03, 0x50
        /*004a*/ 	.short	0x0000


	//----- nvinfo : EIATTR_MAXREG_COUNT
	.align		4
        /*004c*/ 	.byte	0x03, 0x1b
        /*004e*/ 	.short	0x00ff


	//----- nvinfo : EIATTR_NUM_BARRIERS
	.align		4
        /*0050*/ 	.byte	0x02, 0x4c
        /*0052*/ 	.byte	0x01
	.zero		1


	//----- nvinfo : EIATTR_MERCURY_ISA_VERSION
	.align		4
        /*0054*/ 	.byte	0x03, 0x5f
        /*0056*/ 	.short	0x0101


	//----- nvinfo : EIATTR_VRC_CTA_INIT_COUNT
	.align		4
        /*0058*/ 	.byte	0x02, 0x4a
	.zero		1
	.zero		1


	//----- nvinfo : EIATTR_EXIT_INSTR_OFFSETS
	.align		4
        /*005c*/ 	.byte	0x04, 0x1c
        /*005e*/ 	.short	(.L_43 - .L_42)


	//   ....[0]....
.L_42:
        /*0060*/ 	.word	0x00000f60


	//----- nvinfo : EIATTR_CBANK_PARAM_SIZE
	.align		4
.L_43:
        /*0064*/ 	.byte	0x03, 0x19
        /*0066*/ 	.short	0x001c


	//----- nvinfo : EIATTR_PARAM_CBANK
	.align		4
        /*0068*/ 	.byte	0x04, 0x0a
        /*006a*/ 	.short	(.L_45 - .L_44)
	.align		4
.L_44:
        /*006c*/ 	.word	index@(.nv.constant0._Z21matrixMulGlobalSharedPfS_S_i)
        /*0070*/ 	.short	0x0380
        /*0072*/ 	.short	0x001c


	//----- nvinfo : EIATTR_SW_WAR
	.align		4
.L_45:
        /*0074*/ 	.byte	0x04, 0x36
        /*0076*/ 	.short	(.L_47 - .L_46)
.L_46:
        /*0078*/ 	.word	0x00000008
.L_47:


//--------------------- .nv.info._Z15matrixMulGlobalPfS_S_i --------------------------
	.section	.nv.info._Z15matrixMulGlobalPfS_S_i,"",@"SHT_CUDA_INFO"
	.sectionflags	@""
	.align	4


	//----- nvinfo : EIATTR_CUDA_API_VERSION
	.align		4
        /*0000*/ 	.byte	0x04, 0x37
        /*0002*/ 	.short	(.L_49 - .L_48)
.L_48:
        /*0004*/ 	.word	0x00000082


	//----- nvinfo : EIATTR_KPARAM_INFO
	.align		4
.L_49:
        /*0008*/ 	.byte	0x04, 0x17
        /*000a*/ 	.short	(.L_51 - .L_50)
.L_50:
        /*000c*/ 	.word	0x00000000
        /*0010*/ 	.short	0x0003
        /*0012*/ 	.short	0x0018
        /*0014*/ 	.byte	0x00, 0xf0, 0x11, 0x00


	//----- nvinfo : EIATTR_KPARAM_INFO
	.align		4
.L_51:
        /*0018*/ 	.byte	0x04, 0x17
        /*001a*/ 	.short	(.L_53 - .L_52)
.L_52:
        /*001c*/ 	.word	0x00000000
        /*0020*/ 	.short	0x0002
        /*0022*/ 	.short	0x0010
        /*0024*/ 	.byte	0x00, 0xf5, 0x21, 0x00


	//----- nvinfo : EIATTR_KPARAM_INFO
	.align		4
.L_53:
        /*0028*/ 	.byte	0x04, 0x17
        /*002a*/ 	.short	(.L_55 - .L_54)
.L_54:
        /*002c*/ 	.word	0x00000000
        /*0030*/ 	.short	0x0001
        /*0032*/ 	.short	0x0008
        /*0034*/ 	.byte	0x00, 0xf5, 0x21, 0x00


	//----- nvinfo : EIATTR_KPARAM_INFO
	.align		4
.L_55:
        /*0038*/ 	.byte	0x04, 0x17
        /*003a*/ 	.short	(.L_57 - .L_56)
.L_56:
        /*003c*/ 	.word	0x00000000
        /*0040*/ 	.short	0x0000
        /*0042*/ 	.short	0x0000
        /*0044*/ 	.byte	0x00, 0xf5, 0x21, 0x00


	//----- nvinfo : EIATTR_SPARSE_MMA_MASK
	.align		4
.L_57:
        /*0048*/ 	.byte	0x03, 0x50
        /*004a*/ 	.short	0x0000


	//----- nvinfo : EIATTR_MAXREG_COUNT
	.align		4
        /*004c*/ 	.byte	0x03, 0x1b
        /*004e*/ 	.short	0x00ff


	//----- nvinfo : EIATTR_MERCURY_ISA_VERSION
	.align		4
        /*0050*/ 	.byte	0x03, 0x5f
        /*0052*/ 	.short	0x0101


	//----- nvinfo : EIATTR_VRC_CTA_INIT_COUNT
	.align		4
        /*0054*/ 	.byte	0x02, 0x4a
	.zero		1
	.zero		1


	//----- nvinfo : EIATTR_EXIT_INSTR_OFFSETS
	.align		4
        /*0058*/ 	.byte	0x04, 0x1c
        /*005a*/ 	.short	(.L_59 - .L_58)


	//   ....[0]....
.L_58:
        /*005c*/ 	.word	0x00000ab0


	//----- nvinfo : EIATTR_CBANK_PARAM_SIZE
	.align		4
.L_59:
        /*0060*/ 	.byte	0x03, 0x19
        /*0062*/ 	.short	0x001c


	//----- nvinfo : EIATTR_PARAM_CBANK
	.align		4
        /*0064*/ 	.byte	0x04, 0x0a
        /*0066*/ 	.short	(.L_61 - .L_60)
	.align		4
.L_60:
        /*0068*/ 	.word	index@(.nv.constant0._Z15matrixMulGlobalPfS_S_i)
        /*006c*/ 	.short	0x0380
        /*006e*/ 	.short	0x001c


	//----- nvinfo : EIATTR_SW_WAR
	.align		4
.L_61:
        /*0070*/ 	.byte	0x04, 0x36
        /*0072*/ 	.short	(.L_63 - .L_62)
.L_62:
        /*0074*/ 	.word	0x00000008
.L_63:


//--------------------- .nv.callgraph             --------------------------
	.section	.nv.callgraph,"",@"SHT_CUDA_CALLGRAPH"
	.align	4
	.sectionentsize	8
	.align		4
        /*0000*/ 	.word	0x00000000
	.align		4
        /*0004*/ 	.word	0xffffffff
	.align		4
        /*0008*/ 	.word	0x00000000
	.align		4
        /*000c*/ 	.word	0xfffffffe
	.align		4
        /*0010*/ 	.word	0x00000000
	.align		4
        /*0014*/ 	.word	0xfffffffd
	.align		4
        /*0018*/ 	.word	0x00000000
	.align		4
        /*001c*/ 	.word	0xfffffffc


//--------------------- .nv.constant3             --------------------------
	.section	.nv.constant3,"a",@progbits
	.align	4
.nv.constant3:
	.type		c_A,@object
	.size		c_A,(c_B - c_A)
c_A:
	.zero		24336
	.type		c_B,@object
	.size		c_B,(.L_1 - c_B)
c_B:
	.zero		24336
.L_1:


//--------------------- .text._Z23matrixMulGlobalConstantPfi --------------------------
	.section	.text._Z23matrixMulGlobalConstantPfi,"ax",@progbits
	.align	128
        .global         _Z23matrixMulGlobalConstantPfi
        .type           _Z23matrixMulGlobalConstantPfi,@function
        .size           _Z23matrixMulGlobalConstantPfi,(.L_x_14 - _Z23matrixMulGlobalConstantPfi)
        .other          _Z23matrixMulGlobalConstantPfi,@"STO_CUDA_ENTRY STV_DEFAULT"
_Z23matrixMulGlobalConstantPfi:
.text._Z23matrixMulGlobalConstantPfi:
[----:B------:R-:W-:Y:S08]  /*0000*/  LDC R1, c[0x0][0x37c] ;  /* 0x0000df00ff017b82 */ /* 0x000ff00000000800 */
[----:B------:R-:W0:Y:S01]  /*0010*/  LDC R5, c[0x0][0x388] ;  /* 0x0000e200ff057b82 */ /* 0x000e220000000800 */
[----:B------:R-:W1:Y:S01]  /*0020*/  S2R R0, SR_TID.Y ;  /* 0x0000000000007919 */ /* 0x000e620000002200 */
[----:B------:R-:W2:Y:S01]  /*0030*/  LDCU.64 UR4, c[0x0][0x358] ;  /* 0x00006b00ff0477ac */ /* 0x000ea20008000a00 */
[----:B------:R-:W-:Y:S01]  /*0040*/  HFMA2 R10, -RZ, RZ, 0, 0 ;  /* 0x00000000ff0a7431 */ /* 0x000fe200000001ff */
[----:B------:R-:W3:Y:S04]  /*0050*/  S2R R7, SR_TID.X ;  /* 0x0000000000077919 */ /* 0x000ee80000002100 */
[----:B------:R-:W1:Y:S08]  /*0060*/  LDC R3, c[0x0][0x364] ;  /* 0x0000d900ff037b82 */ /* 0x000e700000000800 */
[----:B------:R-:W1:Y:S08]  /*0070*/  S2UR UR6, SR_CTAID.Y ;  /* 0x00000000000679c3 */ /* 0x000e700000002600 */
[----:B------:R-:W3:Y:S01]  /*0080*/  S2UR UR7, SR_CTAID.X ;  /* 0x00000000000779c3 */ /* 0x000ee20000002500 */
[----:B0-----:R-:W-:-:S07]  /*0090*/  ISETP.GE.AND P0, PT, R5, 0x1, PT ;  /* 0x000000010500780c */ /* 0x001fce0003f06270 */
[----:B------:R-:W3:Y:S01]  /*00a0*/  LDC R2, c[0x0][0x360] ;  /* 0x0000d800ff027b82 */ /* 0x000ee20000000800 */
[----:B-1----:R-:W-:Y:S02]  /*00b0*/  IMAD R3, R3, UR6, R0 ;  /* 0x0000000603037c24 */ /* 0x002fe4000f8e0200 */
[----:B---3--:R-:W-:-:S03]  /*00c0*/  IMAD R2, R2, UR7, R7 ;  /* 0x0000000702027c24 */ /* 0x008fc6000f8e0207 */
[----:B--2---:R-:W-:Y:S05]  /*00d0*/  @!P0 BRA `(.L_x_0) ;  /* 0x0000000400c88947 */ /* 0x004fea0003800000 */
[----:B------:R-:W-:Y:S01]  /*00e0*/  ISETP.GE.U32.AND P0, PT, R5, 0x8, PT ;  /* 0x000000080500780c */ /* 0x000fe20003f06070 */
[----:B------:R-:W-:Y:S01]  /*00f0*/  IMAD R0, R3, R5, RZ ;  /* 0x0000000503007224 */ /* 0x000fe200078e02ff */
[----:B------:R-:W-:Y:S02]  /*0100*/  LOP3.LUT R20, R5, 0x7, RZ, 0xc0, !PT ;  /* 0x0000000705147812 */ /* 0x000fe400078ec0ff */
[----:B------:R-:W-:Y:S02]  /*0110*/  MOV R10, RZ ;  /* 0x000000ff000a7202 */ /* 0x000fe40000000f00 */
[----:B------:R-:W-:-:S07]  /*0120*/  MOV R7, RZ ;  /* 0x000000ff00077202 */ /* 0x000fce0000000f00 */
[----:B------:R-:W-:Y:S05]  /*0130*/  @!P0 BRA `(.L_x_1) ;  /* 0x0000000000c88947 */ /* 0x000fea0003800000 */
[----:B------:R-:W-:Y:S01]  /*0140*/  MOV R9, 0x10 ;  /* 0x0000001000097802 */ /* 0x000fe20000000f00 */
[----:B------:R-:W-:Y:S01]  /*0150*/  IMAD.MOV.U32 R6, RZ, RZ, 0x5f10 ;  /* 0x00005f10ff067424 */ /* 0x000fe200078e00ff */
[----:B------:R-:W-:Y:S01]  /*0160*/  LOP3.LUT R7, R5, 0x7ffffff8, RZ, 0xc0, !PT ;  /* 0x7ffffff805077812 */ /* 0x000fe200078ec0ff */
[----:B------:R-:W-:Y:S01]  /*0170*/  HFMA2 R10, -RZ, RZ, 0, 0 ;  /* 0x00000000ff0a7431 */ /* 0x000fe200000001ff */
[----:B------:R-:W-:Y:S01]  /*0180*/  MOV R8, R2 ;  /* 0x0000000200087202 */ /* 0x000fe20000000f00 */
[----:B------:R-:W-:Y:S01]  /*0190*/  IMAD R4, R0, 0x4, R9 ;  /* 0x0000000400047824 */ /* 0x000fe200078e0209 */
[----:B------:R-:W-:Y:S01]  /*01a0*/  IADD3 R9, PT, PT, -R7, RZ, RZ ;  /* 0x000000ff07097210 */ /* 0x000fe20007ffe1ff */
[C-C-:B------:R-:W-:Y:S02]  /*01b0*/  IMAD R11, R5.reuse, 0xc, R6.reuse ;  /* 0x0000000c050b7824 */ /* 0x140fe400078e0206 */
[C-C-:B------:R-:W-:Y:S02]  /*01c0*/  IMAD R13, R5.reuse, 0x10, R6.reuse ;  /* 0x00000010050d7824 */ /* 0x140fe400078e0206 */
[----:B------:R-:W-:-:S02]  /*01d0*/  IMAD R15, R5, 0x14, R6 ;  /* 0x00000014050f7824 */ /* 0x000fc400078e0206 */
[C-C-:B------:R-:W-:Y:S02]  /*01e0*/  IMAD R17, R5.reuse, 0x18, R6.reuse ;  /* 0x0000001805117824 */ /* 0x140fe400078e0206 */
[----:B------:R-:W-:-:S07]  /*01f0*/  IMAD R19, R5, 0x1c, R6 ;  /* 0x0000001c05137824 */ /* 0x000fce00078e0206 */
.L_x_2:
[C---:B------:R-:W-:Y:S01]  /*0200*/  IMAD R14, R8.reuse, 0x4, R6 ;  /* 0x00000004080e7824 */ /* 0x040fe200078e0206 */
[----:B------:R-:W0:Y:S01]  /*0210*/  LDC R23, c[0x3][R4+-0x10] ;  /* 0x00fffc0004177b82 */ /* 0x000e220000000800 */
[C---:B------:R-:W-:Y:S01]  /*0220*/  IMAD.SHL.U32 R16, R8.reuse, 0x4, RZ ;  /* 0x0000000408107824 */ /* 0x040fe200078e00ff */
[C---:B------:R-:W-:Y:S01]  /*0230*/  LEA R21, R8.reuse, R11, 0x2 ;  /* 0x0000000b08157211 */ /* 0x040fe200078e10ff */
[----:B------:R-:W-:Y:S01]  /*0240*/  VIADD R9, R9, 0x8 ;  /* 0x0000000809097836 */ /* 0x000fe20000000000 */
[CC--:B------:R-:W-:Y:S02]  /*0250*/  LEA R22, R5.reuse, R14.reuse, 0x2 ;  /* 0x0000000e05167211 */ /* 0x0c0fe400078e10ff */
[----:B------:R-:W-:Y:S02]  /*0260*/  LEA R24, R5, R14, 0x3 ;  /* 0x0000000e05187211 */ /* 0x000fe400078e18ff */
[----:B------:R-:W0:Y:S01]  /*0270*/  LDC R16, c[0x3][R16+0x5f10] ;  /* 0x00d7c40010107b82 */ /* 0x000e220000000800 */
[----:B------:R-:W-:-:S02]  /*0280*/  LEA R26, R8, R15, 0x2 ;  /* 0x0000000f081a7211 */ /* 0x000fc400078e10ff */
[----:B------:R-:W-:Y:S02]  /*0290*/  LEA R29, R8, R19, 0x2 ;  /* 0x00000013081d7211 */ /* 0x000fe400078e10ff */
[----:B------:R-:W-:-:S03]  /*02a0*/  ISETP.NE.AND P0, PT, R9, RZ, PT ;  /* 0x000000ff0900720c */ /* 0x000fc60003f05270 */
[----:B------:R-:W1:Y:S08]  /*02b0*/  LDC R12, c[0x3][R4+-0xc] ;  /* 0x00fffd00040c7b82 */ /* 0x000e700000000800 */
[----:B------:R-:W1:Y:S08]  /*02c0*/  LDC R22, c[0x3][R22] ;  /* 0x00c0000016167b82 */ /* 0x000e700000000800 */
[----:B------:R-:W2:Y:S08]  /*02d0*/  LDC R14, c[0x3][R4+-0x8] ;  /* 0x00fffe00040e7b82 */ /* 0x000eb00000000800 */
[----:B------:R-:W2:Y:S08]  /*02e0*/  LDC R25, c[0x3][R24] ;  /* 0x00c0000018197b82 */ /* 0x000eb00000000800 */
[----:B------:R-:W3:Y:S01]  /*02f0*/  LDC R21, c[0x3][R21] ;  /* 0x00c0000015157b82 */ /* 0x000ee20000000800 */
[----:B0-----:R-:W-:Y:S01]  /*0300*/  FFMA R27, R23, R16, R10 ;  /* 0x00000010171b7223 */ /* 0x001fe2000000000a */
[----:B------:R-:W-:-:S06]  /*0310*/  IMAD R23, R8, 0x4, R13 ;  /* 0x0000000408177824 */ /* 0x000fcc00078e020d */
[----:B------:R-:W3:Y:S08]  /*0320*/  LDC R10, c[0x3][R4+-0x4] ;  /* 0x00ffff00040a7b82 */ /* 0x000ef00000000800 */
[----:B------:R-:W0:Y:S01]  /*0330*/  LDC R23, c[0x3][R23] ;  /* 0x00c0000017177b82 */ /* 0x000e220000000800 */
[----:B-1----:R-:W-:-:S07]  /*0340*/  FFMA R27, R12, R22, R27 ;  /* 0x000000160c1b7223 */ /* 0x002fce000000001b */
[----:B------:R-:W0:Y:S08]  /*0350*/  LDC R12, c[0x3][R4] ;  /* 0x00c00000040c7b82 */ /* 0x000e300000000800 */
[----:B------:R1:W4:Y:S01]  /*0360*/  LDC R16, c[0x3][R4+0x8] ;  /* 0x00c0020004107b82 */ /* 0x0003220000000800 */
[----:B--2---:R-:W-:Y:S01]  /*0370*/  FFMA R28, R14, R25, R27 ;  /* 0x000000190e1c7223 */ /* 0x004fe2000000001b */
[----:B------:R-:W-:-:S06]  /*0380*/  LEA R27, R8, R17, 0x2 ;  /* 0x00000011081b7211 */ /* 0x000fcc00078e10ff */
[----:B------:R1:W2:Y:S01]  /*0390*/  LDC R14, c[0x3][R4+0x4] ;  /* 0x00c00100040e7b82 */ /* 0x0002a20000000800 */
[----:B------:R-:W-:-:S07]  /*03a0*/  LEA R8, R5, R8, 0x3 ;  /* 0x0000000805087211 */ /* 0x000fce00078e18ff */
[----:B------:R-:W2:Y:S08]  /*03b0*/  LDC R25, c[0x3][R26] ;  /* 0x00c000001a197b82 */ /* 0x000eb00000000800 */
[----:B------:R-:W4:Y:S01]  /*03c0*/  LDC R27, c[0x3][R27] ;  /* 0x00c000001b1b7b82 */ /* 0x000f220000000800 */
[----:B---3--:R-:W-:-:S07]  /*03d0*/  FFMA R10, R10, R21, R28 ;  /* 0x000000150a0a7223 */ /* 0x008fce000000001c */
[----:B------:R-:W3:Y:S08]  /*03e0*/  LDC R29, c[0x3][R29] ;  /* 0x00c000001d1d7b82 */ /* 0x000ef00000000800 */
[----:B------:R1:W3:Y:S01]  /*03f0*/  LDC R18, c[0x3][R4+0xc] ;  /* 0x00c0030004127b82 */ /* 0x0002e20000000800 */
[----:B0-----:R-:W-:Y:S01]  /*0400*/  FFMA R10, R12, R23, R10 ;  /* 0x000000170c0a7223 */ /* 0x001fe2000000000a */
[----:B-1----:R-:W-:-:S03]  /*0410*/  IADD3 R4, PT, PT, R4, 0x20, RZ ;  /* 0x0000002004047810 */ /* 0x002fc60007ffe0ff */
[----:B--2---:R-:W-:-:S04]  /*0420*/  FFMA R25, R14, R25, R10 ;  /* 0x000000190e197223 */ /* 0x004fc8000000000a */
[----:B----4-:R-:W-:-:S04]  /*0430*/  FFMA R25, R16, R27, R25 ;  /* 0x0000001b10197223 */ /* 0x010fc80000000019 */
[----:B---3--:R-:W-:Y:S01]  /*0440*/  FFMA R10, R18, R29, R25 ;  /* 0x0000001d120a7223 */ /* 0x008fe20000000019 */
[----:B------:R-:W-:Y:S06]  /*0450*/  @P0 BRA `(.L_x_2) ;  /* 0xfffffffc00680947 */ /* 0x000fec000383ffff */
.L_x_1:
[----:B------:R-:W-:-:S13]  /*0460*/  ISETP.NE.AND P0, PT, R20, RZ, PT ;  /* 0x000000ff1400720c */ /* 0x000fda0003f05270 */
[----:B------:R-:W-:Y:S05]  /*0470*/  @!P0 BRA `(.L_x_0) ;  /* 0x0000000000e08947 */ /* 0x000fea0003800000 */
[----:B------:R-:W-:Y:S02]  /*0480*/  ISETP.GE.U32.AND P0, PT, R20, 0x4, PT ;  /* 0x000000041400780c */ /* 0x000fe40003f06070 */
[----:B------:R-:W-:-:S04]  /*0490*/  LOP3.LUT R18, R5, 0x3, RZ, 0xc0, !PT ;  /* 0x0000000305127812 */ /* 0x000fc800078ec0ff */
[----:B------:R-:W-:-:S07]  /*04a0*/  ISETP.NE.AND P1, PT, R18, RZ, PT ;  /* 0x000000ff1200720c */ /* 0x000fce0003f25270 */
[----:B------:R-:W-:Y:S06]  /*04b0*/  @!P0 BRA `(.L_x_3) ;  /* 0x00000000005c8947 */ /* 0x000fec0003800000 */
[----:B------:R-:W-:Y:S02]  /*04c0*/  HFMA2 R9, -RZ, RZ, 0, 452 ;  /* 0x00005f10ff097431 */ /* 0x000fe400000001ff */
[C---:B------:R-:W-:Y:S01]  /*04d0*/  IMAD R6, R7.reuse, R5, R2 ;  /* 0x0000000507067224 */ /* 0x040fe200078e0202 */
[C---:B------:R-:W-:Y:S01]  /*04e0*/  IADD3 R17, PT, PT, R0.reuse, R7, RZ ;  /* 0x0000000700117210 */ /* 0x040fe20007ffe0ff */
[----:B------:R-:W-:Y:S02]  /*04f0*/  IMAD.IADD R4, R0, 0x1, R7 ;  /* 0x0000000100047824 */ /* 0x000fe400078e0207 */
[----:B------:R-:W-:Y:S01]  /*0500*/  VIADD R7, R7, 0x4 ;  /* 0x0000000407077836 */ /* 0x000fe20000000000 */
[----:B------:R-:W-:Y:S02]  /*0510*/  SHF.L.U32 R17, R17, 0x2, RZ ;  /* 0x0000000211117819 */ /* 0x000fe400000006ff */
[----:B------:R-:W-:Y:S01]  /*0520*/  SHF.L.U32 R4, R4, 0x2, RZ ;  /* 0x0000000204047819 */ /* 0x000fe200000006ff */
[----:B------:R-:W-:Y:S01]  /*0530*/  IMAD R6, R6, 0x4, R9 ;  /* 0x0000000406067824 */ /* 0x000fe200078e0209 */
[----:B------:R-:W0:Y:S03]  /*0540*/  LDC R8, c[0x3][R17+0x4] ;  /* 0x00c0010011087b82 */ /* 0x000e260000000800 */
[----:B------:R-:W-:-:S04]  /*0550*/  IMAD R12, R5, 0x4, R6 ;  /* 0x00000004050c7824 */ /* 0x000fc800078e0206 */
[C---:B------:R-:W-:Y:S01]  /*0560*/  IMAD R14, R5.reuse, 0x4, R12 ;  /* 0x00000004050e7824 */ /* 0x040fe200078e020c */
[----:B------:R-:W1:Y:S04]  /*0570*/  LDC R9, c[0x3][R4] ;  /* 0x00c0000004097b82 */ /* 0x000e680000000800 */
[----:B------:R-:W-:-:S04]  /*0580*/  LEA R16, R5, R14, 0x2 ;  /* 0x0000000e05107211 */ /* 0x000fc800078e10ff */
[----:B------:R-:W1:Y:S08]  /*0590*/  LDC R6, c[0x3][R6] ;  /* 0x00c0000006067b82 */ /* 0x000e700000000800 */
[----:B------:R-:W0:Y:S08]  /*05a0*/  LDC R12, c[0x3][R12] ;  /* 0x00c000000c0c7b82 */ /* 0x000e300000000800 */
[----:B------:R-:W2:Y:S08]  /*05b0*/  LDC R11, c[0x3][R17+0x8] ;  /* 0x00c00200110b7b82 */ /* 0x000eb00000000800 */
[----:B------:R-:W2:Y:S08]  /*05c0*/  LDC R13, c[0x3][R14] ;  /* 0x00c000000e0d7b82 */ /* 0x000eb00000000800 */
[----:B------:R-:W3:Y:S08]  /*05d0*/  LDC R15, c[0x3][R17+0xc] ;  /* 0x00c00300110f7b82 */ /* 0x000ef00000000800 */
[----:B------:R-:W3:Y:S01]  /*05e0*/  LDC R16, c[0x3][R16] ;  /* 0x00c0000010107b82 */ /* 0x000ee20000000800 */
[----:B-1----:R-:W-:-:S04]  /*05f0*/  FFMA R9, R9, R6, R10 ;  /* 0x0000000609097223 */ /* 0x002fc8000000000a */
[----:B0-----:R-:W-:-:S04]  /*0600*/  FFMA R8, R8, R12, R9 ;  /* 0x0000000c08087223 */ /* 0x001fc80000000009 */
[----:B--2---:R-:W-:-:S04]  /*0610*/  FFMA R8, R11, R13, R8 ;  /* 0x0000000d0b087223 */ /* 0x004fc80000000008 */
[----:B---3--:R-:W-:-:S07]  /*0620*/  FFMA R10, R15, R16, R8 ;  /* 0x000000100f0a7223 */ /* 0x008fce0000000008 */
.L_x_3:
[----:B------:R-:W-:Y:S05]  /*0630*/  @!P1 BRA `(.L_x_0) ;  /* 0x0000000000709947 */ /* 0x000fea0003800000 */
[----:B------:R-:W-:Y:S02]  /*0640*/  ISETP.NE.AND P0, PT, R18, 0x1, PT ;  /* 0x000000011200780c */ /* 0x000fe40003f05270 */
[----:B------:R-:W-:-:S04]  /*0650*/  LOP3.LUT R4, R5, 0x1, RZ, 0xc0, !PT ;  /* 0x0000000105047812 */ /* 0x000fc800078ec0ff */
[----:B------:R-:W-:-:S07]  /*0660*/  ISETP.NE.U32.AND P1, PT, R4, 0x1, PT ;  /* 0x000000010400780c */ /* 0x000fce0003f25070 */
[----:B------:R-:W-:Y:S06]  /*0670*/  @!P0 BRA `(.L_x_4) ;  /* 0x00000000003c8947 */ /* 0x000fec0003800000 */
[----:B------:R-:W-:Y:S02]  /*0680*/  HFMA2 R9, -RZ, RZ, 0, 452 ;  /* 0x00005f10ff097431 */ /* 0x000fe400000001ff */
[C---:B------:R-:W-:Y:S01]  /*0690*/  IMAD R6, R7.reuse, R5, R2 ;  /* 0x0000000507067224 */ /* 0x040fe200078e0202 */
[CC--:B------:R-:W-:Y:S02]  /*06a0*/  IADD3 R4, PT, PT, R0.reuse, R7.reuse, RZ ;  /* 0x0000000700047210 */ /* 0x0c0fe40007ffe0ff */
[----:B------:R-:W-:Y:S02]  /*06b0*/  IADD3 R8, PT, PT, R0, R7, RZ ;  /* 0x0000000700087210 */ /* 0x000fe40007ffe0ff */
[----:B------:R-:W-:Y:S02]  /*06c0*/  SHF.L.U32 R4, R4, 0x2, RZ ;  /* 0x0000000204047819 */ /* 0x000fe400000006ff */
[----:B------:R-:W-:Y:S01]  /*06d0*/  IADD3 R7, PT, PT, R7, 0x2, RZ ;  /* 0x0000000207077810 */ /* 0x000fe20007ffe0ff */
[----:B------:R-:W-:-:S02]  /*06e0*/  IMAD.SHL.U32 R11, R8, 0x4, RZ ;  /* 0x00000004080b7824 */ /* 0x000fc400078e00ff */
[----:B------:R-:W-:Y:S02]  /*06f0*/  IMAD R6, R6, 0x4, R9 ;  /* 0x0000000406067824 */ /* 0x000fe400078e0209 */
[----:B------:R-:W0:Y:S03]  /*0700*/  LDC R9, c[0x3][R4] ;  /* 0x00c0000004097b82 */ /* 0x000e260000000800 */
[----:B------:R-:W-:-:S05]  /*0710*/  LEA R12, R5, R6, 0x2 ;  /* 0x00000006050c7211 */ /* 0x000fca00078e10ff */
[----:B------:R-:W0:Y:S08]  /*0720*/  LDC R8, c[0x3][R6] ;  /* 0x00c0000006087b82 */ /* 0x000e300000000800 */
[----:B------:R-:W1:Y:S08]  /*0730*/  LDC R11, c[0x3][R11+0x4] ;  /* 0x00c001000b0b7b82 */ /* 0x000e700000000800 */
[----:B------:R-:W1:Y:S01]  /*0740*/  LDC R12, c[0x3][R12] ;  /* 0x00c000000c0c7b82 */ /* 0x000e620000000800 */
[----:B0-----:R-:W-:-:S04]  /*0750*/  FFMA R8, R9, R8, R10 ;  /* 0x0000000809087223 */ /* 0x001fc8000000000a */
[----:B-1----:R-:W-:-:S07]  /*0760*/  FFMA R10, R11, R12, R8 ;  /* 0x0000000c0b0a7223 */ /* 0x002fce0000000008 */
.L_x_4:
[----:B------:R-:W-:Y:S05]  /*0770*/  @P1 BRA `(.L_x_0) ;  /* 0x0000000000201947 */ /* 0x000fea0003800000 */
[----:B------:R-:W-:Y:S01]  /*0780*/  IADD3 R0, PT, PT, R0, R7, RZ ;  /* 0x0000000700007210 */ /* 0x000fe20007ffe0ff */
[----:B------:R-:W-:Y:S01]  /*0790*/  IMAD R7, R7, R5, R2 ;  /* 0x0000000507077224 */ /* 0x000fe200078e0202 */
[----:B------:R-:W-:Y:S02]  /*07a0*/  UMOV UR6, 0x5f10 ;  /* 0x00005f1000067882 */ /* 0x000fe40000000000 */
[----:B------:R-:W-:Y:S02]  /*07b0*/  SHF.L.U32 R0, R0, 0x2, RZ ;  /* 0x0000000200007819 */ /* 0x000fe400000006ff */
[----:B------:R-:W-:Y:S02]  /*07c0*/  LEA R4, R7, UR6, 0x2 ;  /* 0x0000000607047c11 */ /* 0x000fe4000f8e10ff */
[----:B------:R-:W0:Y:S08]  /*07d0*/  LDC R7, c[0x3][R0] ;  /* 0x00c0000000077b82 */ /* 0x000e300000000800 */
[----:B------:R-:W0:Y:S02]  /*07e0*/  LDC R4, c[0x3][R4] ;  /* 0x00c0000004047b82 */ /* 0x000e240000000800 */
[----:B0-----:R-:W-:-:S07]  /*07f0*/  FFMA R10, R7, R4, R10 ;  /* 0x00000004070a7223 */ /* 0x001fce000000000a */
.L_x_0:
[----:B------:R-:W0:Y:S01]  /*0800*/  LDC.64 R6, c[0x0][0x380] ;  /* 0x0000e000ff067b82 */ /* 0x000e220000000a00 */
[----:B------:R-:W-:-:S04]  /*0810*/  IMAD R3, R3, R5, R2 ;  /* 0x0000000503037224 */ /* 0x000fc800078e0202 */
[----:B0-----:R-:W-:-:S05]  /*0820*/  IMAD.WIDE R2, R3, 0x4, R6 ;  /* 0x0000000403027825 */ /* 0x001fca00078e0206 */
[----:B------:R-:W-:Y:S01]  /*0830*/  STG.E desc[UR4][R2.64], R10 ;  /* 0x0000000a02007986 */ /* 0x000fe2000c101904 */
[----:B------:R-:W-:Y:S05]  /*0840*/  EXIT ;  /* 0x000000000000794d */ /* 0x000fea0003800000 */
.L_x_5:
[----:B------:R-:W-:-:S00]  /*0850*/  BRA `(.L_x_5) ;  /* 0xfffffffc00fc7947 */ /* 0x000fc0000383ffff */
[----:B------:R-:W-:-:S00]  /*0860*/  NOP ;  /* 0x0000000000007918 */ /* 0x000fc00000000000 */
        /* <DEDUP_REMOVED lines=9> */
.L_x_14:


//--------------------- .text._Z21matrixMulGlobalSharedPfS_S_i --------------------------
	.section	.text._Z21matrixMulGlobalSharedPfS_S_i,"ax",@progbits
	.align	128
        .global         _Z21matrixMulGlobalSharedPfS_S_i
        .type           _Z21matrixMulGlobalSharedPfS_S_i,@function
        .size           _Z21matrixMulGlobalSharedPfS_S_i,(.L_x_15 - _Z21matrixMulGlobalSharedPfS_S_i)
        .other          _Z21matrixMulGlobalSharedPfS_S_i,@"STO_CUDA_ENTRY STV_DEFAULT"
_Z21matrixMulGlobalSharedPfS_S_i:
.text._Z21matrixMulGlobalSharedPfS_S_i:
[----:B------:R-:W-:Y:S01]  /*0000*/  LDC R1, c[0x0][0x37c] ;  /* 0x0000df00ff017b82 */ /* 0x000fe20000000800 */
[----:B------:R-:W0:Y:S01]  /*0010*/  S2R R0, SR_TID.Y ;  /* 0x0000000000007919 */ /* 0x000e220000002200 */
[----:B------:R-:W1:Y:S06]  /*0020*/  LDCU UR6, c[0x0][0x398] ;  /* 0x00007300ff0677ac */ /* 0x000e6c0008000800 */
[----:B------:R-:W0:Y:S01]  /*0030*/  LDC R13, c[0x0][0x364] ;  /* 0x0000d900ff0d7b82 */ /* 0x000e220000000800 */
[----:B------:R-:W-:Y:S01]  /*0040*/  HFMA2 R21, -RZ, RZ, 0, 0 ;  /* 0x00000000ff157431 */ /* 0x000fe200000001ff */
[----:B------:R-:W2:Y:S01]  /*0050*/  S2R R18, SR_TID.X ;  /* 0x0000000000127919 */ /* 0x000ea20000002100 */
[----:B------:R-:W3:Y:S05]  /*0060*/  LDCU.64 UR8, c[0x0][0x358] ;  /* 0x00006b00ff0877ac */ /* 0x000eea0008000a00 */
[----:B------:R-:W0:Y:S08]  /*0070*/  S2UR UR4, SR_CTAID.Y ;  /* 0x00000000000479c3 */ /* 0x000e300000002600 */
[----:B------:R-:W2:Y:S01]  /*0080*/  S2UR UR5, SR_CTAID.X ;  /* 0x00000000000579c3 */ /* 0x000ea20000002500 */
[----:B-1----:R-:W-:-:S07]  /*0090*/  UISETP.GE.AND UP0, UPT, UR6, 0x4e, UPT ;  /* 0x0000004e0600788c */ /* 0x002fce000bf06270 */
[----:B------:R-:W2:Y:S01]  /*00a0*/  LDC R14, c[0x0][0x360] ;  /* 0x0000d800ff0e7b82 */ /* 0x000ea20000000800 */
[----:B0-----:R-:W-:Y:S02]  /*00b0*/  IMAD R13, R13, UR4, R0 ;  /* 0x000000040d0d7c24 */ /* 0x001fe4000f8e0200 */
[----:B--2---:R-:W-:Y:S01]  /*00c0*/  IMAD R14, R14, UR5, R18 ;  /* 0x000000050e0e7c24 */ /* 0x004fe2000f8e0212 */
[----:B---3--:R-:W-:Y:S06]  /*00d0*/  BRA.U !UP0, `(.L_x_6) ;  /* 0x0000000d08907547 */ /* 0x008fec000b800000 */
[----:B------:R-:W0:Y:S01]  /*00e0*/  S2R R8, SR_CgaCtaId ;  /* 0x0000000000087919 */ /* 0x000e220000008800 */
[----:B------:R-:W1:Y:S01]  /*00f0*/  LDC.64 R4, c[0x0][0x380] ;  /* 0x0000e000ff047b82 */ /* 0x000e620000000a00 */
[----:B------:R-:W-:Y:S01]  /*0100*/  MOV R6, 0x400 ;  /* 0x0000040000067802 */ /* 0x000fe20000000f00 */
[----:B------:R-:W-:Y:S01]  /*0110*/  UMOV UR4, URZ ;  /* 0x000000ff00047c82 */ /* 0x000fe20008000000 */
[----:B------:R-:W-:Y:S01]  /*0120*/  UMOV UR5, UR6 ;  /* 0x0000000600057c82 */ /* 0x000fe20008000000 */
[----:B------:R-:W-:Y:S01]  /*0130*/  IMAD R16, R13, UR6, R18 ;  /* 0x000000060d107c24 */ /* 0x000fe2000f8e0212 */
[----:B------:R-:W-:Y:S01]  /*0140*/  IADD3 R7, PT, PT, R6, 0x5f10, RZ ;  /* 0x00005f1006077810 */ /* 0x000fe20007ffe0ff */
[----:B------:R-:W-:Y:S01]  /*0150*/  UIMAD.WIDE UR4, UR6, -0x2df2df2d, UR4 ;  /* 0xd20d20d3060478a5 */ /* 0x000fe2000f8e0204 */
[----:B------:R-:W-:Y:S01]  /*0160*/  MOV R21, RZ ;  /* 0x000000ff00157202 */ /* 0x000fe20000000f00 */
[----:B------:R-:W2:Y:S01]  /*0170*/  LDC.64 R2, c[0x0][0x388] ;  /* 0x0000e200ff027b82 */ /* 0x000ea20000000a00 */
[----:B------:R-:W-:Y:S01]  /*0180*/  MOV R19, RZ ;  /* 0x000000ff00137202 */ /* 0x000fe20000000f00 */
[----:B------:R-:W-:-:S04]  /*0190*/  USHF.R.U32.HI UR4, URZ, 0x1f, UR5 ;  /* 0x0000001fff047899 */ /* 0x000fc80008011605 */
[----:B------:R-:W-:Y:S01]  /*01a0*/  ULEA.HI.SX32 UR4, UR5, UR4, 0x1a ;  /* 0x0000000405047291 */ /* 0x000fe2000f8fd2ff */
[C---:B0-----:R-:W-:Y:S02]  /*01b0*/  LEA R15, R8.reuse, R6, 0x18 ;  /* 0x00000006080f7211 */ /* 0x041fe400078ec0ff */
[----:B------:R-:W-:-:S03]  /*01c0*/  LEA R7, R8, R7, 0x18 ;  /* 0x0000000708077211 */ /* 0x000fc600078ec0ff */
[----:B------:R-:W-:Y:S01]  /*01d0*/  IMAD R15, R0, 0x138, R15 ;  /* 0x00000138000f7824 */ /* 0x000fe200078e020f */
[----:B------:R-:W-:-:S04]  /*01e0*/  LEA R17, R18, R7, 0x2 ;  /* 0x0000000712117211 */ /* 0x000fc800078e10ff */
[----:B------:R-:W-:Y:S01]  /*01f0*/  LEA R18, R18, R15, 0x2 ;  /* 0x0000000f12127211 */ /* 0x000fe200078e10ff */
[----:B------:R-:W-:-:S07]  /*0200*/  IMAD R12, R0, 0x138, R17 ;  /* 0x00000138000c7824 */ /* 0x000fce00078e0211 */
.L_x_7:
[C---:B------:R-:W-:Y:S02]  /*0210*/  IMAD R7, R19.reuse, 0x4e, R0 ;  /* 0x0000004e13077824 */ /* 0x040fe400078e0200 */
[----:B------:R-:W-:Y:S02]  /*0220*/  IMAD R23, R19, 0x4e, R16 ;  /* 0x0000004e13177824 */ /* 0x000fe400078e0210 */
[----:B------:R-:W-:Y:S02]  /*0230*/  IMAD R7, R7, UR6, R14 ;  /* 0x0000000607077c24 */ /* 0x000fe4000f8e020e */
[----:B-1----:R-:W-:-:S04]  /*0240*/  IMAD.WIDE.U32 R22, R23, 0x4, R4 ;  /* 0x0000000417167825 */ /* 0x002fc800078e0004 */
[----:B--2---:R-:W-:Y:S02]  /*0250*/  IMAD.WIDE.U32 R10, R7, 0x4, R2 ;  /* 0x00000004070a7825 */ /* 0x004fe400078e0002 */
[----:B------:R-:W2:Y:S04]  /*0260*/  LDG.E R23, desc[UR8][R22.64] ;  /* 0x0000000816177981 */ /* 0x000ea8000c1e1900 */
[----:B------:R-:W3:Y:S01]  /*0270*/  LDG.E R29, desc[UR8][R10.64] ;  /* 0x000000080a1d7981 */ /* 0x000ee2000c1e1900 */
[----:B------:R-:W-:-:S04]  /*0280*/  IADD3 R19, PT, PT, R19, 0x1, RZ ;  /* 0x0000000113137810 */ /* 0x000fc80007ffe0ff */
[----:B------:R-:W-:Y:S01]  /*0290*/  ISETP.NE.AND P0, PT, R19, UR4, PT ;  /* 0x0000000413007c0c */ /* 0x000fe2000bf05270 */
[----:B--2---:R-:W-:Y:S04]  /*02a0*/  STS [R18], R23 ;  /* 0x0000001712007388 */ /* 0x004fe80000000800 */
[----:B---3--:R-:W-:Y:S01]  /*02b0*/  STS [R12], R29 ;  /* 0x0000001d0c007388 */ /* 0x008fe20000000800 */
[----:B------:R-:W-:Y:S06]  /*02c0*/  BAR.SYNC.DEFER_BLOCKING 0x0 ;  /* 0x0000000000007b1d */ /* 0x000fec0000010000 */
[----:B------:R-:W-:Y:S04]  /*02d0*/  LDS R20, [R17] ;  /* 0x0000000011147984 */ /* 0x000fe80000000800 */
[----:B------:R-:W0:Y:S04]  /*02e0*/  LDS.64 R6, [R15] ;  /* 0x000000000f067984 */ /* 0x000e280000000a00 */
[----:B------:R-:W1:Y:S04]  /*02f0*/  LDS R26, [R17+0x138] ;  /* 0x00013800111a7984 */ /* 0x000e680000000800 */
[----:B------:R-:W-:Y:S04]  /*0300*/  LDS R27, [R17+0x270] ;  /* 0x00027000111b7984 */ /* 0x000fe80000000800 */
[----:B------:R-:W2:Y:S04]  /*0310*/  LDS.64 R8, [R15+0x8] ;  /* 0x000008000f087984 */ /* 0x000ea80000000a00 */
[----:B------:R-:W3:Y:S04]  /*0320*/  LDS R24, [R17+0x3a8] ;  /* 0x0003a80011187984 */ /* 0x000ee80000000800 */
[----:B------:R-:W-:Y:S04]  /*0330*/  LDS R25, [R17+0x4e0] ;  /* 0x0004e00011197984 */ /* 0x000fe80000000800 */
[----:B------:R-:W4:Y:S04]  /*0340*/  LDS.64 R10, [R15+0x10] ;  /* 0x000010000f0a7984 */ /* 0x000f280000000a00 */
[----:B------:R-:W5:Y:S01]  /*0350*/  LDS R22, [R17+0x618] ;  /* 0x0006180011167984 */ /* 0x000f620000000800 */
[----:B0-----:R-:W-:-:S03]  /*0360*/  FFMA R6, R6, R20, R21 ;  /* 0x0000001406067223 */ /* 0x001fc60000000015 */
[----:B------:R-:W-:Y:S01]  /*0370*/  LDS R21, [R17+0x750] ;  /* 0x0007500011157984 */ /* 0x000fe20000000800 */
[----:B-1----:R-:W-:-:S03]  /*0380*/  FFMA R23, R26, R7, R6 ;  /* 0x000000071a177223 */ /* 0x002fc60000000006 */
[----:B------:R-:W0:Y:S04]  /*0390*/  LDS.64 R6, [R15+0x18] ;  /* 0x000018000f067984 */ /* 0x000e280000000a00 */
[----:B------:R-:W1:Y:S01]  /*03a0*/  LDS R20, [R17+0x888] ;  /* 0x0008880011147984 */ /* 0x000e620000000800 */
[----:B--2---:R-:W-:-:S04]  /*03b0*/  FFMA R23, R8, R27, R23 ;  /* 0x0000001b08177223 */ /* 0x004fc80000000017 */
[----:B---3--:R-:W-:Y:S02]  /*03c0*/  FFMA R27, R24, R9, R23 ;  /* 0x00000009181b7223 */ /* 0x008fe40000000017 */
[----:B------:R-:W-:Y:S04]  /*03d0*/  LDS R23, [R17+0x9c0] ;  /* 0x0009c00011177984 */ /* 0x000fe80000000800 */
[----:B------:R-:W2:Y:S01]  /*03e0*/  LDS.64 R8, [R15+0x20] ;  /* 0x000020000f087984 */ /* 0x000ea20000000a00 */
[----:B----4-:R-:W-:-:S03]  /*03f0*/  FFMA R25, R10, R25, R27 ;  /* 0x000000190a197223 */ /* 0x010fc6000000001b */
[----:B------:R-:W3:Y:S01]  /*0400*/  LDS R24, [R17+0xaf8] ;  /* 0x000af80011187984 */ /* 0x000ee20000000800 */
[----:B-----5:R-:W-:-:S03]  /*0410*/  FFMA R27, R22, R11, R25 ;  /* 0x0000000b161b7223 */ /* 0x020fc60000000019 */
[----:B------:R-:W-:Y:S04]  /*0420*/  LDS R25, [R17+0xc30] ;  /* 0x000c300011197984 */ /* 0x000fe80000000800 */
[----:B------:R-:W4:Y:S04]  /*0430*/  LDS.64 R10, [R15+0x28] ;  /* 0x000028000f0a7984 */ /* 0x000f280000000a00 */
[----:B------:R-:W5:Y:S01]  /*0440*/  LDS R22, [R17+0xd68] ;  /* 0x000d680011167984 */ /* 0x000f620000000800 */
[----:B0-----:R-:W-:-:S04]  /*0450*/  FFMA R21, R6, R21, R27 ;  /* 0x0000001506157223 */ /* 0x001fc8000000001b */
[----:B-1----:R-:W-:Y:S02]  /*0460*/  FFMA R27, R20, R7, R21 ;  /* 0x00000007141b7223 */ /* 0x002fe40000000015 */
[----:B------:R-:W-:Y:S04]  /*0470*/  LDS R21, [R17+0xea0] ;  /* 0x000ea00011157984 */ /* 0x000fe80000000800 */
        /* <DEDUP_REMOVED lines=163> */
[----:B-1----:R-:W-:-:S04]  /*0eb0*/  FFMA R7, R20, R7, R21 ;  /* 0x0000000714077223 */ /* 0x002fc80000000015 */
[----:B--2---:R-:W-:-:S04]  /*0ec0*/  FFMA R7, R8, R23, R7 ;  /* 0x0000001708077223 */ /* 0x004fc80000000007 */
[----:B---3--:R-:W-:-:S04]  /*0ed0*/  FFMA R7, R24, R9, R7 ;  /* 0x0000000918077223 */ /* 0x008fc80000000007 */
[----:B----4-:R-:W-:-:S04]  /*0ee0*/  FFMA R25, R10, R25, R7 ;  /* 0x000000190a197223 */ /* 0x010fc80000000007 */
[----:B-----5:R-:W-:Y:S01]  /*0ef0*/  FFMA R21, R22, R11, R25 ;  /* 0x0000000b16157223 */ /* 0x020fe20000000019 */
[----:B------:R-:W-:Y:S06]  /*0f00*/  BAR.SYNC.DEFER_BLOCKING 0x0 ;  /* 0x0000000000007b1d */ /* 0x000fec0000010000 */
[----:B------:R-:W-:Y:S05]  /*0f10*/  @P0 BRA `(.L_x_7) ;  /* 0xfffffff000bc0947 */ /* 0x000fea000383ffff */
.L_x_6:
[----:B------:R-:W0:Y:S01]  /*0f20*/  LDC.64 R2, c[0x0][0x390] ;  /* 0x0000e400ff027b82 */ /* 0x000e220000000a00 */
[----:B------:R-:W-:-:S04]  /*0f30*/  IMAD R13, R13, UR6, R14 ;  /* 0x000000060d0d7c24 */ /* 0x000fc8000f8e020e */
[----:B0-----:R-:W-:-:S05]  /*0f40*/  IMAD.WIDE R2, R13, 0x4, R2 ;  /* 0x000000040d027825 */ /* 0x001fca00078e0202 */
[----:B------:R-:W-:Y:S01]  /*0f50*/  STG.E desc[UR8][R2.64], R21 ;  /* 0x0000001502007986 */ /* 0x000fe2000c101908 */
[----:B------:R-:W-:Y:S05]  /*0f60*/  EXIT ;  /* 0x000000000000794d */ /* 0x000fea0003800000 */
.L_x_8:
        /* <DEDUP_REMOVED lines=9> */
.L_x_15:


//--------------------- .text._Z15matrixMulGlobalPfS_S_i --------------------------
	.section	.text._Z15matrixMulGlobalPfS_S_i,"ax",@progbits
	.align	128
        .global         _Z15matrixMulGlobalPfS_S_i
        .type           _Z15matrixMulGlobalPfS_S_i,@function
        .size           _Z15matrixMulGlobalPfS_S_i,(.L_x_16 - _Z15matrixMulGlobalPfS_S_i)
        .other          _Z15matrixMulGlobalPfS_S_i,@"STO_CUDA_ENTRY STV_DEFAULT"
_Z15matrixMulGlobalPfS_S_i:
.text._Z15matrixMulGlobalPfS_S_i:
        /* <DEDUP_REMOVED lines=14> */
[----:B------:R-:W-:Y:S02]  /*00e0*/  UISETP.GE.U32.AND UP1, UPT, UR18, 0x8, UPT ;  /* 0x000000081200788c */ /* 0x000fe4000bf26070 */
[----:B------:R-:W-:Y:S01]  /*00f0*/  IMAD R5, R0, UR18, RZ ;  /* 0x0000001200057c24 */ /* 0x000fe2000f8e02ff */
[----:B------:R-:W-:Y:S01]  /*0100*/  ULOP3.LUT UR19, UR18, 0x7, URZ, 0xc0, !UPT ;  /* 0x0000000712137892 */ /* 0x000fe2000f8ec0ff */
[----:B------:R-:W-:Y:S01]  /*0110*/  MOV R12, RZ ;  /* 0x000000ff000c7202 */ /* 0x000fe20000000f00 */
[----:B------:R-:W-:Y:S02]  /*0120*/  UMOV UR4, URZ ;  /* 0x000000ff00047c82 */ /* 0x000fe40008000000 */
[----:B------:R-:W-:Y:S02]  /*0130*/  UISETP.NE.AND UP0, UPT, UR19, URZ, UPT ;  /* 0x000000ff1300728c */ /* 0x000fe4000bf05270 */
[----:B------:R-:W-:Y:S09]  /*0140*/  BRA.U !UP1, `(.L_x_10) ;  /* 0x0000000509087547 */ /* 0x000ff2000b800000 */
[----:B------:R-:W0:Y:S01]  /*0150*/  LDCU.128 UR20, c[0x0][0x380] ;  /* 0x00007000ff1477ac */ /* 0x000e220008000c00 */
[----:B------:R-:W-:Y:S02]  /*0160*/  MOV R12, RZ ;  /* 0x000000ff000c7202 */ /* 0x000fe40000000f00 */
[----:B------:R-:W-:Y:S01]  /*0170*/  MOV R14, R13 ;  /* 0x0000000d000e7202 */ /* 0x000fe20000000f00 */
[----:B------:R-:W-:-:S04]  /*0180*/  ULOP3.LUT UR4, UR18, 0x7ffffff8, URZ, 0xc0, !UPT ;  /* 0x7ffffff812047892 */ /* 0x000fc8000f8ec0ff */
[----:B------:R-:W-:Y:S01]  /*0190*/  UIADD3 UR5, UPT, UPT, -UR4, URZ, URZ ;  /* 0x000000ff04057290 */ /* 0x000fe2000fffe1ff */
[----:B0-----:R-:W-:Y:S01]  /*01a0*/  MOV R2, UR20 ;  /* 0x0000001400027c02 */ /* 0x001fe20008000f00 */
[----:B------:R-:W-:Y:S01]  /*01b0*/  UIMAD.WIDE.U32 UR6, UR18, 0xc, UR22 ;  /* 0x0000000c120678a5 */ /* 0x000fe2000f8e0016 */
[----:B------:R-:W-:Y:S01]  /*01c0*/  MOV R3, UR21 ;  /* 0x0000001500037c02 */ /* 0x000fe20008000f00 */
[----:B------:R-:W-:Y:S02]  /*01d0*/  UIMAD.WIDE.U32 UR8, UR18, 0x10, UR22 ;  /* 0x00000010120878a5 */ /* 0x000fe4000f8e0016 */
[----:B------:R-:W-:Y:S01]  /*01e0*/  UIMAD.WIDE.U32 UR10, UR18, 0x14, UR22 ;  /* 0x00000014120a78a5 */ /* 0x000fe2000f8e0016 */
[----:B------:R-:W-:Y:S01]  /*01f0*/  IMAD.WIDE.U32 R2, R5, 0x4, R2 ;  /* 0x0000000405027825 */ /* 0x000fe200078e0002 */
[----:B------:R-:W-:Y:S02]  /*0200*/  UIMAD.WIDE.U32 UR12, UR18, 0x18, UR22 ;  /* 0x00000018120c78a5 */ /* 0x000fe4000f8e0016 */
[----:B------:R-:W-:Y:S01]  /*0210*/  UIMAD.WIDE.U32 UR14, UR18, 0x1c, UR22 ;  /* 0x0000001c120e78a5 */ /* 0x000fe2000f8e0016 */
[----:B------:R-:W-:-:S04]  /*0220*/  IADD3 R2, P0, PT, R2, 0x10, RZ ;  /* 0x0000001002027810 */ /* 0x000fc80007f1e0ff */
[----:B------:R-:W-:-:S09]  /*0230*/  IADD3.X R3, PT, PT, RZ, R3, RZ, P0, !PT ;  /* 0x00000003ff037210 */ /* 0x000fd200007fe4ff */
.L_x_11:
[----:B------:R-:W-:Y:S01]  /*0240*/  HFMA2 R23, -RZ, RZ, 0, 2.384185791015625e-07 ;  /* 0x00000004ff177431 */ /* 0x000fe200000001ff */
[----:B------:R-:W-:Y:S01]  /*0250*/  UIMAD.WIDE.U32 UR24, UR18, 0x4, UR22 ;  /* 0x00000004121878a5 */ /* 0x000fe2000f8e0016 */
[----:B------:R-:W2:Y:S01]  /*0260*/  LDG.E R21, desc[UR16][R2.64+-0x10] ;  /* 0xfffff01002157981 */ /* 0x000ea2000c1e1900 */
[----:B------:R-:W-:Y:S01]  /*0270*/  UIMAD.WIDE.U32 UR20, UR18, 0x8, UR22 ;  /* 0x00000008121478a5 */ /* 0x000fe2000f8e0016 */
[----:B------:R-:W-:Y:S02]  /*0280*/  IMAD.MOV.U32 R11, RZ, RZ, 0x4 ;  /* 0x00000004ff0b7424 */ /* 0x000fe400078e00ff */
[----:B------:R-:W-:Y:S01]  /*0290*/  HFMA2 R7, -RZ, RZ, 0, 2.384185791015625e-07 ;  /* 0x00000004ff077431 */ /* 0x000fe200000001ff */
[----:B------:R-:W3:Y:S01]  /*02a0*/  LDG.E R19, desc[UR16][R2.64+-0xc] ;  /* 0xfffff41002137981 */ /* 0x000ee2000c1e1900 */
[----:B------:R-:W-:Y:S02]  /*02b0*/  MOV R8, UR24 ;  /* 0x0000001800087c02 */ /* 0x000fe40008000f00 */
[----:B------:R-:W-:Y:S01]  /*02c0*/  MOV R9, UR25 ;  /* 0x0000001900097c02 */ /* 0x000fe20008000f00 */
[C---:B------:R-:W-:Y:S01]  /*02d0*/  IMAD.WIDE R22, R14.reuse, R23, UR22 ;  /* 0x000000160e167e25 */ /* 0x040fe2000f8e0217 */
[----:B------:R-:W-:Y:S01]  /*02e0*/  MOV R24, UR20 ;  /* 0x0000001400187c02 */ /* 0x000fe20008000f00 */
[----:B------:R-:W4:Y:S01]  /*02f0*/  LDG.E R17, desc[UR16][R2.64+-0x8] ;  /* 0xfffff81002117981 */ /* 0x000f22000c1e1900 */
[----:B------:R-:W-:Y:S01]  /*0300*/  MOV R25, UR21 ;  /* 0x0000001500197c02 */ /* 0x000fe20008000f00 */
[----:B------:R-:W-:-:S02]  /*0310*/  IMAD.WIDE R8, R14, 0x4, R8 ;  /* 0x000000040e087825 */ /* 0x000fc400078e0208 */
[----:B------:R-:W2:Y:S02]  /*0320*/  LDG.E R22, desc[UR16][R22.64] ;  /* 0x0000001016167981 */ /* 0x000ea4000c1e1900 */
[C---:B------:R-:W-:Y:S01]  /*0330*/  IMAD.WIDE R24, R14.reuse, 0x4, R24 ;  /* 0x000000040e187825 */ /* 0x040fe200078e0218 */
[----:B------:R-:W-:Y:S01]  /*0340*/  MOV R5, 0x4 ;  /* 0x0000000400057802 */ /* 0x000fe20000000f00 */
[----:B------:R0:W3:Y:S02]  /*0350*/  LDG.E R20, desc[UR16][R8.64] ;  /* 0x0000001008147981 */ /* 0x0000e4000c1e1900 */
[C---:B------:R-:W-:Y:S02]  /*0360*/  IMAD.WIDE R10, R14.reuse, R11, UR6 ;  /* 0x000000060e0a7e25 */ /* 0x040fe4000f8e020b */
[----:B------:R-:W4:Y:S02]  /*0370*/  LDG.E R18, desc[UR16][R24.64] ;  /* 0x0000001018127981 */ /* 0x000f24000c1e1900 */
[----:B------:R-:W-:-:S04]  /*0380*/  IMAD.WIDE R4, R14, R5, UR8 ;  /* 0x000000080e047e25 */ /* 0x000fc8000f8e0205 */
[----:B------:R-:W-:Y:S01]  /*0390*/  HFMA2 R27, -RZ, RZ, 0, 2.384185791015625e-07 ;  /* 0x00000004ff1b7431 */ /* 0x000fe200000001ff */
[----:B------:R1:W5:Y:S01]  /*03a0*/  LDG.E R16, desc[UR16][R10.64] ;  /* 0x000000100a107981 */ /* 0x000362000c1e1900 */
[----:B0-----:R-:W-:-:S03]  /*03b0*/  MOV R9, 0x4 ;  /* 0x0000000400097802 */ /* 0x001fc60000000f00 */
[----:B------:R-:W5:Y:S01]  /*03c0*/  LDG.E R15, desc[UR16][R2.64+-0x4] ;  /* 0xfffffc10020f7981 */ /* 0x000f62000c1e1900 */
[----:B------:R-:W-:-:S03]  /*03d0*/  IMAD.WIDE R6, R14, R7, UR10 ;  /* 0x0000000a0e067e25 */ /* 0x000fc6000f8e0207 */
[----:B------:R0:W5:Y:S01]  /*03e0*/  LDG.E R4, desc[UR16][R4.64] ;  /* 0x0000001004047981 */ /* 0x000162000c1e1900 */
[----:B------:R-:W-:-:S03]  /*03f0*/  IMAD.WIDE R8, R14, R9, UR12 ;  /* 0x0000000c0e087e25 */ /* 0x000fc6000f8e0209 */
[----:B------:R-:W5:Y:S01]  /*0400*/  LDG.E R23, desc[UR16][R2.64] ;  /* 0x0000001002177981 */ /* 0x000f62000c1e1900 */
[----:B-1----:R-:W-:-:S03]  /*0410*/  IMAD.WIDE R10, R14, R27, UR14 ;  /* 0x0000000e0e0a7e25 */ /* 0x002fc6000f8e021b */
[----:B------:R-:W5:Y:S04]  /*0420*/  LDG.E R7, desc[UR16][R6.64] ;  /* 0x0000001006077981 */ /* 0x000f68000c1e1900 */
[----:B------:R-:W5:Y:S04]  /*0430*/  LDG.E R24, desc[UR16][R2.64+0x4] ;  /* 0x0000041002187981 */ /* 0x000f68000c1e1900 */
[----:B------:R-:W5:Y:S04]  /*0440*/  LDG.E R8, desc[UR16][R8.64] ;  /* 0x0000001008087981 */ /* 0x000f68000c1e1900 */
[----:B------:R-:W5:Y:S04]  /*0450*/  LDG.E R25, desc[UR16][R2.64+0x8] ;  /* 0x0000081002197981 */ /* 0x000f68000c1e1900 */
[----:B------:R-:W5:Y:S04]  /*0460*/  LDG.E R10, desc[UR16][R10.64] ;  /* 0x000000100a0a7981 */ /* 0x000f68000c1e1900 */
[----:B------:R1:W5:Y:S01]  /*0470*/  LDG.E R27, desc[UR16][R2.64+0xc] ;  /* 0x00000c10021b7981 */ /* 0x000362000c1e1900 */
[----:B------:R-:W-:-:S04]  /*0480*/  UIADD3 UR5, UPT, UPT, UR5, 0x8, URZ ;  /* 0x0000000805057890 */ /* 0x000fc8000fffe0ff */
[----:B------:R-:W-:Y:S01]  /*0490*/  UISETP.NE.AND UP1, UPT, UR5, URZ, UPT ;  /* 0x000000ff0500728c */ /* 0x000fe2000bf25270 */
[----:B0-----:R-:W-:Y:S02]  /*04a0*/  MOV R5, UR18 ;  /* 0x0000001200057c02 */ /* 0x001fe40008000f00 */
[----:B-1----:R-:W-:Y:S02]  /*04b0*/  IADD3 R2, P0, PT, R2, 0x20, RZ ;  /* 0x0000002002027810 */ /* 0x002fe40007f1e0ff */
[----:B------:R-:W-:Y:S02]  /*04c0*/  LEA R14, R5, R14, 0x3 ;  /* 0x0000000e050e7211 */ /* 0x000fe400078e18ff */
[----:B------:R-:W-:Y:S01]  /*04d0*/  IADD3.X R3, PT, PT, RZ, R3, RZ, P0, !PT ;  /* 0x00000003ff037210 */ /* 0x000fe200007fe4ff */
[----:B--2---:R-:W-:-:S04]  /*04e0*/  FFMA R22, R21, R22, R12 ;  /* 0x0000001615167223 */ /* 0x004fc8000000000c */
[----:B---3--:R-:W-:-:S04]  /*04f0*/  FFMA R20, R19, R20, R22 ;  /* 0x0000001413147223 */ /* 0x008fc80000000016 */
[----:B----4-:R-:W-:-:S04]  /*0500*/  FFMA R18, R17, R18, R20 ;  /* 0x0000001211127223 */ /* 0x010fc80000000014 */
[----:B-----5:R-:W-:-:S04]  /*0510*/  FFMA R16, R15, R16, R18 ;  /* 0x000000100f107223 */ /* 0x020fc80000000012 */
[----:B------:R-:W-:-:S04]  /*0520*/  FFMA R23, R23, R4, R16 ;  /* 0x0000000417177223 */ /* 0x000fc80000000010 */
[----:B------:R-:W-:-:S04]  /*0530*/  FFMA R24, R24, R7, R23 ;  /* 0x0000000718187223 */ /* 0x000fc80000000017 */
[----:B------:R-:W-:-:S04]  /*0540*/  FFMA R8, R25, R8, R24 ;  /* 0x0000000819087223 */ /* 0x000fc80000000018 */
[----:B------:R-:W-:Y:S01]  /*0550*/  FFMA R12, R27, R10, R8 ;  /* 0x0000000a1b0c7223 */ /* 0x000fe20000000008 */
[----:B------:R-:W-:Y:S06]  /*0560*/  BRA.U UP1, `(.L_x_11) ;  /* 0xfffffffd01347547 */ /* 0x000fec000b83ffff */
.L_x_10:
[----:B------:R-:W-:Y:S05]  /*0570*/  BRA.U !UP0, `(.L_x_9) ;  /* 0x00000005083c7547 */ /* 0x000fea000b800000 */
[----:B------:R-:W-:Y:S01]  /*0580*/  UISETP.GE.U32.AND UP0, UPT, UR19, 0x4, UPT ;  /* 0x000000041300788c */ /* 0x000fe2000bf06070 */
[----:B------:R-:W-:Y:S01]  /*0590*/  IMAD R2, R0, UR18, RZ ;  /* 0x0000001200027c24 */ /* 0x000fe2000f8e02ff */
[----:B------:R-:W-:-:S04]  /*05a0*/  ULOP3.LUT UR5, UR18, 0x3, URZ, 0xc0, !UPT ;  /* 0x0000000312057892 */ /* 0x000fc8000f8ec0ff */
[----:B------:R-:W-:-:S03]  /*05b0*/  UISETP.NE.AND UP1, UPT, UR5, URZ, UPT ;  /* 0x000000ff0500728c */ /* 0x000fc6000bf25270 */
[----:B------:R-:W-:Y:S08]  /*05c0*/  BRA.U !UP0, `(.L_x_12) ;  /* 0x00000001087c7547 */ /* 0x000ff0000b800000 */
[----:B------:R-:W0:Y:S01]  /*05d0*/  LDC.64 R6, c[0x0][0x388] ;  /* 0x0000e200ff067b82 */ /* 0x000e220000000a00 */
[----:B------:R-:W1:Y:S01]  /*05e0*/  LDCU.64 UR6, c[0x0][0x380] ;  /* 0x00007000ff0677ac */ /* 0x000e620008000a00 */
[----:B------:R-:W-:Y:S01]  /*05f0*/  MOV R4, UR4 ;  /* 0x0000000400047c02 */ /* 0x000fe20008000f00 */
[C---:B------:R-:W-:Y:S01]  /*0600*/  VIADD R3, R2.reuse, UR4 ;  /* 0x0000000402037c36 */ /* 0x040fe20008000000 */
[----:B------:R-:W-:Y:S02]  /*0610*/  MOV R11, UR18 ;  /* 0x00000012000b7c02 */ /* 0x000fe40008000f00 */
[----:B------:R-:W-:Y:S01]  /*0620*/  IADD3 R14, P0, PT, R2, UR4, RZ ;  /* 0x00000004020e7c10 */ /* 0x000fe2000ff1e0ff */
[----:B------:R-:W-:Y:S01]  /*0630*/  IMAD R5, R4, UR18, R13 ;  /* 0x0000001204057c24 */ /* 0x000fe2000f8e020d */
[----:B------:R-:W2:Y:S01]  /*0640*/  LDC.64 R8, c[0x0][0x380] ;  /* 0x0000e000ff087b82 */ /* 0x000ea20000000a00 */
[----:B------:R-:W-:Y:S02]  /*0650*/  MOV R15, UR18 ;  /* 0x00000012000f7c02 */ /* 0x000fe40008000f00 */
[----:B------:R-:W-:Y:S01]  /*0660*/  MOV R17, UR18 ;  /* 0x0000001200117c02 */ /* 0x000fe20008000f00 */
[----:B0-----:R-:W-:-:S04]  /*0670*/  IMAD.WIDE R6, R5, 0x4, R6 ;  /* 0x0000000405067825 */ /* 0x001fc800078e0206 */
[----:B------:R-:W-:Y:S02]  /*0680*/  IMAD.WIDE.U32 R10, R11, 0x4, R6 ;  /* 0x000000040b0a7825 */ /* 0x000fe400078e0006 */
[----:B------:R-:W3:Y:S02]  /*0690*/  LDG.E R6, desc[UR16][R6.64] ;  /* 0x0000001006067981 */ /* 0x000ee4000c1e1900 */
[----:B--2---:R-:W-:Y:S01]  /*06a0*/  IMAD.WIDE.U32 R8, R3, 0x4, R8 ;  /* 0x0000000403087825 */ /* 0x004fe200078e0008 */
[----:B------:R-:W-:Y:S02]  /*06b0*/  IADD3.X R3, PT, PT, RZ, RZ, RZ, P0, !PT ;  /* 0x000000ffff037210 */ /* 0x000fe400007fe4ff */
[----:B-1----:R-:W-:-:S03]  /*06c0*/  LEA R4, P0, R14, UR6, 0x2 ;  /* 0x000000060e047c11 */ /* 0x002fc6000f8010ff */
[----:B------:R-:W3:Y:S01]  /*06d0*/  LDG.E R9, desc[UR16][R8.64] ;  /* 0x0000001008097981 */ /* 0x000ee2000c1e1900 */
[----:B------:R-:W-:Y:S01]  /*06e0*/  LEA.HI.X R5, R14, UR7, R3, 0x2, P0 ;  /* 0x000000070e057c11 */ /* 0x000fe200080f1403 */
[----:B------:R-:W-:Y:S02]  /*06f0*/  IMAD.WIDE.U32 R14, R15, 0x4, R10 ;  /* 0x000000040f0e7825 */ /* 0x000fe400078e000a */
[----:B------:R-:W2:Y:S04]  /*0700*/  LDG.E R3, desc[UR16][R10.64] ;  /* 0x000000100a037981 */ /* 0x000ea8000c1e1900 */
[----:B------:R-:W2:Y:S01]  /*0710*/  LDG.E R18, desc[UR16][R4.64+0x4] ;  /* 0x0000041004127981 */ /* 0x000ea2000c1e1900 */
[----:B------:R-:W-:-:S03]  /*0720*/  IMAD.WIDE.U32 R16, R17, 0x4, R14 ;  /* 0x0000000411107825 */ /* 0x000fc600078e000e */
[----:B------:R-:W4:Y:S04]  /*0730*/  LDG.E R19, desc[UR16][R14.64] ;  /* 0x000000100e137981 */ /* 0x000f28000c1e1900 */
[----:B------:R-:W4:Y:S04]  /*0740*/  LDG.E R20, desc[UR16][R4.64+0x8] ;  /* 0x0000081004147981 */ /* 0x000f28000c1e1900 */
[----:B------:R-:W5:Y:S04]  /*0750*/  LDG.E R22, desc[UR16][R4.64+0xc] ;  /* 0x00000c1004167981 */ /* 0x000f68000c1e1900 */
[----:B------:R-:W5:Y:S01]  /*0760*/  LDG.E R16, desc[UR16][R16.64] ;  /* 0x0000001010107981 */ /* 0x000f62000c1e1900 */
[----:B------:R-:W-:Y:S01]  /*0770*/  UIADD3 UR4, UPT, UPT, UR4, 0x4, URZ ;  /* 0x0000000404047890 */ /* 0x000fe2000fffe0ff */
[----:B---3--:R-:W-:-:S04]  /*0780*/  FFMA R9, R9, R6, R12 ;  /* 0x0000000609097223 */ /* 0x008fc8000000000c */
[----:B--2---:R-:W-:-:S04]  /*0790*/  FFMA R3, R18, R3, R9 ;  /* 0x0000000312037223 */ /* 0x004fc80000000009 */
[----:B----4-:R-:W-:-:S04]  /*07a0*/  FFMA R3, R20, R19, R3 ;  /* 0x0000001314037223 */ /* 0x010fc80000000003 */
[----:B-----5:R-:W-:-:S07]  /*07b0*/  FFMA R12, R22, R16, R3 ;  /* 0x00000010160c7223 */ /* 0x020fce0000000003 */
.L_x_12:
[----:B------:R-:W-:Y:S05]  /*07c0*/  BRA.U !UP1, `(.L_x_9) ;  /* 0x0000000109a87547 */ /* 0x000fea000b800000 */
[----:B------:R-:W-:Y:S01]  /*07d0*/  UISETP.NE.AND UP0, UPT, UR5, 0x1, UPT ;  /* 0x000000010500788c */ /* 0x000fe2000bf05270 */
[----:B------:R-:W-:Y:S01]  /*07e0*/  MOV R4, UR4 ;  /* 0x0000000400047c02 */ /* 0x000fe20008000f00 */
[----:B------:R-:W-:Y:S02]  /*07f0*/  ULOP3.LUT UR5, UR18, 0x1, URZ, 0xc0, !UPT ;  /* 0x0000000112057892 */ /* 0x000fe4000f8ec0ff */
[----:B------:R-:W-:Y:S02]  /*0800*/  MOV R17, UR18 ;  /* 0x0000001200117c02 */ /* 0x000fe40008000f00 */
[----:B------:R-:W-:Y:S01]  /*0810*/  UISETP.NE.U32.AND UP1, UPT, UR5, 0x1, UPT ;  /* 0x000000010500788c */ /* 0x000fe2000bf25070 */
[----:B------:R-:W-:-:S04]  /*0820*/  PLOP3.LUT P1, PT, PT, PT, UP0, 0x80, 0x8 ;  /* 0x000000000008781c */ /* 0x000fc80003f2f008 */
[----:B------:R-:W0:Y:S01]  /*0830*/  @UP0 LDCU.128 UR8, c[0x0][0x380] ;  /* 0x00007000ff0807ac */ /* 0x000e220008000c00 */
[----:B------:R-:W-:Y:S01]  /*0840*/  PLOP3.LUT P0, PT, PT, PT, UP1, 0x80, 0x8 ;  /* 0x000000000008781c */ /* 0x000fe20003f0f018 */
[----:B------:R-:W1:Y:S04]  /*0850*/  @UP0 LDCU.64 UR6, c[0x0][0x380] ;  /* 0x00007000ff0607ac */ /* 0x000e680008000a00 */
[----:B------:R-:W2:Y:S03]  /*0860*/  @!UP1 LDCU.128 UR12, c[0x0][0x380] ;  /* 0x00007000ff0c97ac */ /* 0x000ea60008000c00 */
[C---:B------:R-:W-:Y:S02]  /*0870*/  @P1 IADD3 R3, PT, PT, R2.reuse, UR4, RZ ;  /* 0x0000000402031c10 */ /* 0x040fe4000fffe0ff */
[----:B------:R-:W-:Y:S01]  /*0880*/  @P1 IADD3 R5, P2, PT, R2, UR4, RZ ;  /* 0x0000000402051c10 */ /* 0x000fe2000ff5e0ff */
[----:B------:R-:W-:-:S03]  /*0890*/  @UP0 UIADD3 UR4, UPT, UPT, UR4, 0x2, URZ ;  /* 0x0000000204040890 */ /* 0x000fc6000fffe0ff */
[----:B------:R-:W-:Y:S02]  /*08a0*/  @P1 IADD3.X R8, PT, PT, RZ, RZ, RZ, P2, !PT ;  /* 0x000000ffff081210 */ /* 0x000fe400017fe4ff */
[----:B0-----:R-:W-:Y:S01]  /*08b0*/  MOV R14, UR8 ;  /* 0x00000008000e7c02 */ /* 0x001fe20008000f00 */
[----:B------:R-:W-:Y:S01]  /*08c0*/  IMAD.U32 R6, RZ, RZ, UR10 ;  /* 0x0000000aff067e24 */ /* 0x000fe2000f8e00ff */
[----:B------:R-:W-:Y:S02]  /*08d0*/  MOV R15, UR9 ;  /* 0x00000009000f7c02 */ /* 0x000fe40008000f00 */
[----:B------:R-:W-:Y:S01]  /*08e0*/  MOV R7, UR11 ;  /* 0x0000000b00077c02 */ /* 0x000fe20008000f00 */
[----:B------:R-:W-:-:S04]  /*08f0*/  @P1 IMAD.WIDE.U32 R14, R3, 0x4, R14 ;  /* 0x00000004030e1825 */ /* 0x000fc800078e000e */
[----:B------:R-:W-:Y:S01]  /*0900*/  @P1 IMAD R3, R4, UR18, R13 ;  /* 0x0000001204031c24 */ /* 0x000fe2000f8e020d */
[----:B-1----:R-:W-:Y:S02]  /*0910*/  @P1 LEA R4, P2, R5, UR6, 0x2 ;  /* 0x0000000605041c11 */ /* 0x002fe4000f8410ff */
[----:B------:R-:W-:Y:S01]  /*0920*/  MOV R18, UR4 ;  /* 0x0000000400127c02 */ /* 0x000fe20008000f00 */
[----:B------:R-:W-:Y:S01]  /*0930*/  @P1 IMAD.WIDE R6, R3, 0x4, R6 ;  /* 0x0000000403061825 */ /* 0x000fe200078e0206 */
[----:B------:R-:W-:Y:S01]  /*0940*/  @P1 LEA.HI.X R5, R5, UR7, R8, 0x2, P2 ;  /* 0x0000000705051c11 */ /* 0x000fe200090f1408 */
[----:B------:R-:W3:Y:S01]  /*0950*/  @P1 LDG.E R3, desc[UR16][R14.64] ;  /* 0x000000100e031981 */ /* 0x000ee2000c1e1900 */
[----:B--2---:R-:W-:Y:S01]  /*0960*/  MOV R8, UR12 ;  /* 0x0000000c00087c02 */ /* 0x004fe20008000f00 */
[----:B------:R-:W-:Y:S01]  /*0970*/  @!P0 IMAD R21, R18, UR18, R13 ;  /* 0x0000001212158c24 */ /* 0x000fe2000f8e020d */
[----:B------:R-:W-:Y:S01]  /*0980*/  MOV R9, UR13 ;  /* 0x0000000d00097c02 */ /* 0x000fe20008000f00 */
[----:B------:R-:W-:Y:S01]  /*0990*/  @P1 IMAD.WIDE.U32 R16, R17, 0x4, R6 ;  /* 0x0000000411101825 */ /* 0x000fe200078e0006 */
[----:B------:R-:W-:Y:S01]  /*09a0*/  @!P0 IADD3 R19, PT, PT, R2, UR4, RZ ;  /* 0x0000000402138c10 */ /* 0x000fe2000fffe0ff */
[----:B------:R-:W3:Y:S01]  /*09b0*/  @P1 LDG.E R6, desc[UR16][R6.64] ;  /* 0x0000001006061981 */ /* 0x000ee2000c1e1900 */
[----:B------:R-:W-:-:S02]  /*09c0*/  MOV R10, UR14 ;  /* 0x0000000e000a7c02 */ /* 0x000fc40008000f00 */
[----:B------:R-:W-:Y:S01]  /*09d0*/  MOV R11, UR15 ;  /* 0x0000000f000b7c02 */ /* 0x000fe20008000f00 */
[----:B------:R-:W-:Y:S01]  /*09e0*/  @!P0 IMAD.WIDE.U32 R8, R19, 0x4, R8 ;  /* 0x0000000413088825 */ /* 0x000fe200078e0008 */
[----:B------:R-:W2:Y:S03]  /*09f0*/  @P1 LDG.E R16, desc[UR16][R16.64] ;  /* 0x0000001010101981 */ /* 0x000ea6000c1e1900 */
[----:B------:R-:W-:Y:S01]  /*0a00*/  @!P0 IMAD.WIDE R10, R21, 0x4, R10 ;  /* 0x00000004150a8825 */ /* 0x000fe200078e020a */
[----:B------:R-:W2:Y:S04]  /*0a10*/  @P1 LDG.E R4, desc[UR16][R4.64+0x4] ;  /* 0x0000041004041981 */ /* 0x000ea8000c1e1900 */
[----:B------:R-:W4:Y:S04]  /*0a20*/  @!P0 LDG.E R9, desc[UR16][R8.64] ;  /* 0x0000001008098981 */ /* 0x000f28000c1e1900 */
[----:B------:R-:W4:Y:S01]  /*0a30*/  @!P0 LDG.E R10, desc[UR16][R10.64] ;  /* 0x000000100a0a8981 */ /* 0x000f22000c1e1900 */
[----:B---3--:R-:W-:-:S04]  /*0a40*/  @P1 FFMA R3, R3, R6, R12 ;  /* 0x0000000603031223 */ /* 0x008fc8000000000c */
[----:B--2---:R-:W-:-:S04]  /*0a50*/  @P1 FFMA R12, R4, R16, R3 ;  /* 0x00000010040c1223 */ /* 0x004fc80000000003 */
[----:B----4-:R-:W-:-:S07]  /*0a60*/  @!P0 FFMA R12, R9, R10, R12 ;  /* 0x0000000a090c8223 */ /* 0x010fce000000000c */
.L_x_9:
[----:B------:R-:W0:Y:S01]  /*0a70*/  LDC.64 R2, c[0x0][0x390] ;  /* 0x0000e400ff027b82 */ /* 0x000e220000000a00 */
[----:B------:R-:W-:-:S04]  /*0a80*/  IMAD R13, R0, UR18, R13 ;  /* 0x00000012000d7c24 */ /* 0x000fc8000f8e020d */
[----:B0-----:R-:W-:-:S05]  /*0a90*/  IMAD.WIDE R2, R13, 0x4, R2 ;  /* 0x000000040d027825 */ /* 0x001fca00078e0202 */
[----:B------:R-:W-:Y:S01]  /*0aa0*/  STG.E desc[UR16][R2.64], R12 ;  /* 0x0000000c02007986 */ /* 0x000fe2000c101910 */
[----:B------:R-:W-:Y:S05]  /*0ab0*/  EXIT ;  /* 0x000000000000794d */ /* 0x000fea0003800000 */
.L_x_13:
        /* <DEDUP_REMOVED lines=12> */
.L_x_16:


//--------------------- .nv.shared.reserved.0     --------------------------
	.section	.nv.shared.reserved.0,"aw",@nobits
	.weak		__nv_reservedSMEM_offset_0_alias
	.size		__nv_reservedSMEM_offset_0_alias, 0, 64
	.other		__nv_reservedSMEM_offset_0_alias,@"STO_CUDA_RESERVED_SHARED STV_DEFAULT"
__nv_reservedSMEM_offset_0_alias:
	.zero		0
	.zero		64


//--------------------- .nv.shared._Z21matrixMulGlobalSharedPfS_S_i --------------------------
	.section	.nv.shared._Z21matrixMulGlobalSharedPfS_S_i,"aw",@nobits
	.sectionflags	@""
	.align	4
.nv.shared._Z21matrixMulGlobalSharedPfS_S_i:
	.zero		49696


//--------------------- .nv.constant0._Z23matrixMulGlobalConstantPfi --------------------------
	.section	.nv.constant0._Z23matrixMulGlobalConstantPfi,"a",@progbits
	.sectionflags	@""
	.align	4
.nv.constant0._Z23matrixMulGlobalConstantPfi:
	.zero		908


//--------------------- .nv.constant0._Z21matrixMulGlobalSharedPfS_S_i --------------------------
	.section	.nv.constant0._Z21matrixMulGlobalSharedPfS_S_i,"a",@progbits
	.sectionflags	@""
	.align	4
.nv.constant0._Z21matrixMulGlobalSharedPfS_S_i:
	.zero		924


//--------------------- .nv.constant0._Z15matrixMulGlobalPfS_S_i --------------------------
	.section	.nv.constant0._Z15matrixMulGlobalPfS_S_i,"a",@progbits
	.sectionflags	@""
	.align	4
.nv.constant0._Z15matrixMulGlobalPfS_S_i:
	.zero		924


//--------------------- SYMBOLS --------------------------

	.type		.nv.reservedSmem.offset0,@object
	.size		.nv.reservedSmem.offset0,0x4
	.type		.nv.reservedSmem.cap,@object
	.size		.nv.reservedSmem.cap,0x4
